//
// Generated by NVIDIA NVVM Compiler
//
// Compiler Build ID: CL-36424714
// Cuda compilation tools, release 13.0, V13.0.88
// Based on NVVM 20.0.0
//

.version 9.0
.target sm_100
.address_size 64

	// .globl	_Z20fused_two_conv_blockPfS_S_S_S_S_S_iiiiiiiiibiiiiiiibiiiib

.visible .entry _Z20fused_two_conv_blockPfS_S_S_S_S_S_iiiiiiiiibiiiiiiibiiiib(
	.param .u64 .ptr .align 1 _Z20fused_two_conv_blockPfS_S_S_S_S_S_iiiiiiiiibiiiiiiibiiiib_param_0,
	.param .u64 .ptr .align 1 _Z20fused_two_conv_blockPfS_S_S_S_S_S_iiiiiiiiibiiiiiiibiiiib_param_1,
	.param .u64 .ptr .align 1 _Z20fused_two_conv_blockPfS_S_S_S_S_S_iiiiiiiiibiiiiiiibiiiib_param_2,
	.param .u64 .ptr .align 1 _Z20fused_two_conv_blockPfS_S_S_S_S_S_iiiiiiiiibiiiiiiibiiiib_param_3,
	.param .u64 .ptr .align 1 _Z20fused_two_conv_blockPfS_S_S_S_S_S_iiiiiiiiibiiiiiiibiiiib_param_4,
	.param .u64 .ptr .align 1 _Z20fused_two_conv_blockPfS_S_S_S_S_S_iiiiiiiiibiiiiiiibiiiib_param_5,
	.param .u64 .ptr .align 1 _Z20fused_two_conv_blockPfS_S_S_S_S_S_iiiiiiiiibiiiiiiibiiiib_param_6,
	.param .u32 _Z20fused_two_conv_blockPfS_S_S_S_S_S_iiiiiiiiibiiiiiiibiiiib_param_7,
	.param .u32 _Z20fused_two_conv_blockPfS_S_S_S_S_S_iiiiiiiiibiiiiiiibiiiib_param_8,
	.param .u32 _Z20fused_two_conv_blockPfS_S_S_S_S_S_iiiiiiiiibiiiiiiibiiiib_param_9,
	.param .u32 _Z20fused_two_conv_blockPfS_S_S_S_S_S_iiiiiiiiibiiiiiiibiiiib_param_10,
	.param .u32 _Z20fused_two_conv_blockPfS_S_S_S_S_S_iiiiiiiiibiiiiiiibiiiib_param_11,
	.param .u32 _Z20fused_two_conv_blockPfS_S_S_S_S_S_iiiiiiiiibiiiiiiibiiiib_param_12,
	.param .u32 _Z20fused_two_conv_blockPfS_S_S_S_S_S_iiiiiiiiibiiiiiiibiiiib_param_13,
	.param .u32 _Z20fused_two_conv_blockPfS_S_S_S_S_S_iiiiiiiiibiiiiiiibiiiib_param_14,
	.param .u32 _Z20fused_two_conv_blockPfS_S_S_S_S_S_iiiiiiiiibiiiiiiibiiiib_param_15,
	.param .u8 _Z20fused_two_conv_blockPfS_S_S_S_S_S_iiiiiiiiibiiiiiiibiiiib_param_16,
	.param .u32 _Z20fused_two_conv_blockPfS_S_S_S_S_S_iiiiiiiiibiiiiiiibiiiib_param_17,
	.param .u32 _Z20fused_two_conv_blockPfS_S_S_S_S_S_iiiiiiiiibiiiiiiibiiiib_param_18,
	.param .u32 _Z20fused_two_conv_blockPfS_S_S_S_S_S_iiiiiiiiibiiiiiiibiiiib_param_19,
	.param .u32 _Z20fused_two_conv_blockPfS_S_S_S_S_S_iiiiiiiiibiiiiiiibiiiib_param_20,
	.param .u32 _Z20fused_two_conv_blockPfS_S_S_S_S_S_iiiiiiiiibiiiiiiibiiiib_param_21,
	.param .u32 _Z20fused_two_conv_blockPfS_S_S_S_S_S_iiiiiiiiibiiiiiiibiiiib_param_22,
	.param .u32 _Z20fused_two_conv_blockPfS_S_S_S_S_S_iiiiiiiiibiiiiiiibiiiib_param_23,
	.param .u8 _Z20fused_two_conv_blockPfS_S_S_S_S_S_iiiiiiiiibiiiiiiibiiiib_param_24,
	.param .u32 _Z20fused_two_conv_blockPfS_S_S_S_S_S_iiiiiiiiibiiiiiiibiiiib_param_25,
	.param .u32 _Z20fused_two_conv_blockPfS_S_S_S_S_S_iiiiiiiiibiiiiiiibiiiib_param_26,
	.param .u32 _Z20fused_two_conv_blockPfS_S_S_S_S_S_iiiiiiiiibiiiiiiibiiiib_param_27,
	.param .u32 _Z20fused_two_conv_blockPfS_S_S_S_S_S_iiiiiiiiibiiiiiiibiiiib_param_28,
	.param .u8 _Z20fused_two_conv_blockPfS_S_S_S_S_S_iiiiiiiiibiiiiiiibiiiib_param_29
)
{
	.local .align 4 .b8 	__local_depot0[20];
	.reg .b64 	%SP;
	.reg .b64 	%SPL;
	.reg .pred 	%p<104>;
	.reg .b16 	%rs<82>;
	.reg .b32 	%r<434>;
	.reg .b32 	%f<111>;
	.reg .b64 	%rd<68>;

	mov.u64 	%SPL, __local_depot0;
	ld.param.u64 	%rd22, [_Z20fused_two_conv_blockPfS_S_S_S_S_S_iiiiiiiiibiiiiiiibiiiib_param_1];
	ld.param.u64 	%rd23, [_Z20fused_two_conv_blockPfS_S_S_S_S_S_iiiiiiiiibiiiiiiibiiiib_param_2];
	ld.param.u64 	%rd24, [_Z20fused_two_conv_blockPfS_S_S_S_S_S_iiiiiiiiibiiiiiiibiiiib_param_3];
	ld.param.u64 	%rd25, [_Z20fused_two_conv_blockPfS_S_S_S_S_S_iiiiiiiiibiiiiiiibiiiib_param_4];
	ld.param.u64 	%rd26, [_Z20fused_two_conv_blockPfS_S_S_S_S_S_iiiiiiiiibiiiiiiibiiiib_param_6];
	ld.param.u32 	%r193, [_Z20fused_two_conv_blockPfS_S_S_S_S_S_iiiiiiiiibiiiiiiibiiiib_param_7];
	ld.param.u32 	%r194, [_Z20fused_two_conv_blockPfS_S_S_S_S_S_iiiiiiiiibiiiiiiibiiiib_param_8];
	ld.param.u32 	%r195, [_Z20fused_two_conv_blockPfS_S_S_S_S_S_iiiiiiiiibiiiiiiibiiiib_param_9];
	ld.param.u32 	%r196, [_Z20fused_two_conv_blockPfS_S_S_S_S_S_iiiiiiiiibiiiiiiibiiiib_param_10];
	ld.param.u32 	%r197, [_Z20fused_two_conv_blockPfS_S_S_S_S_S_iiiiiiiiibiiiiiiibiiiib_param_11];
	ld.param.u32 	%r199, [_Z20fused_two_conv_blockPfS_S_S_S_S_S_iiiiiiiiibiiiiiiibiiiib_param_13];
	ld.param.u32 	%r201, [_Z20fused_two_conv_blockPfS_S_S_S_S_S_iiiiiiiiibiiiiiiibiiiib_param_15];
	ld.param.s8 	%rs31, [_Z20fused_two_conv_blockPfS_S_S_S_S_S_iiiiiiiiibiiiiiiibiiiib_param_16];
	ld.param.u32 	%r202, [_Z20fused_two_conv_blockPfS_S_S_S_S_S_iiiiiiiiibiiiiiiibiiiib_param_17];
	ld.param.u32 	%r203, [_Z20fused_two_conv_blockPfS_S_S_S_S_S_iiiiiiiiibiiiiiiibiiiib_param_18];
	ld.param.u32 	%r204, [_Z20fused_two_conv_blockPfS_S_S_S_S_S_iiiiiiiiibiiiiiiibiiiib_param_19];
	ld.param.u32 	%r206, [_Z20fused_two_conv_blockPfS_S_S_S_S_S_iiiiiiiiibiiiiiiibiiiib_param_21];
	ld.param.u32 	%r207, [_Z20fused_two_conv_blockPfS_S_S_S_S_S_iiiiiiiiibiiiiiiibiiiib_param_22];
	ld.param.u32 	%r208, [_Z20fused_two_conv_blockPfS_S_S_S_S_S_iiiiiiiiibiiiiiiibiiiib_param_23];
	ld.param.s8 	%rs32, [_Z20fused_two_conv_blockPfS_S_S_S_S_S_iiiiiiiiibiiiiiiibiiiib_param_24];
	ld.param.u32 	%r209, [_Z20fused_two_conv_blockPfS_S_S_S_S_S_iiiiiiiiibiiiiiiibiiiib_param_25];
	ld.param.u32 	%r211, [_Z20fused_two_conv_blockPfS_S_S_S_S_S_iiiiiiiiibiiiiiiibiiiib_param_27];
	ld.param.u32 	%r212, [_Z20fused_two_conv_blockPfS_S_S_S_S_S_iiiiiiiiibiiiiiiibiiiib_param_28];
	ld.param.s8 	%rs33, [_Z20fused_two_conv_blockPfS_S_S_S_S_S_iiiiiiiiibiiiiiiibiiiib_param_29];
	cvta.to.global.u64 	%rd1, %rd22;
	cvta.to.global.u64 	%rd2, %rd24;
	cvta.to.global.u64 	%rd3, %rd23;
	cvta.to.global.u64 	%rd4, %rd25;
	cvta.to.global.u64 	%rd5, %rd26;
	add.u64 	%rd6, %SPL, 0;
	mov.u32 	%r1, %ntid.x;
	mov.u32 	%r213, %tid.y;
	mov.u32 	%r214, %tid.x;
	mad.lo.s32 	%r2, %r1, %r213, %r214;
	shl.b32 	%r3, %r209, 5;
	setp.ge.s32 	%p2, %r2, %r3;
	@%p2 bra 	$L__BB0_35;
	mov.u32 	%r335, %ctaid.x;
	mul.lo.s32 	%r336, %r335, %r1;
	mad.lo.s32 	%r374, %r336, %r209, %r2;
	mov.u32 	%r337, %nctaid.x;
	mul.lo.s32 	%r338, %r337, %r1;
	mul.lo.s32 	%r5, %r338, %r209;
	mul.lo.s32 	%r6, %r197, %r197;
	setp.lt.s32 	%p76, %r211, 1;
	@%p76 bra 	$L__BB0_139;
	setp.lt.s32 	%p77, %r193, 1;
	@%p77 bra 	$L__BB0_32;
	ld.param.u32 	%r369, [_Z20fused_two_conv_blockPfS_S_S_S_S_S_iiiiiiiiibiiiiiiibiiiib_param_12];
	min.s32 	%r341, %r196, %r199;
	setp.lt.s32 	%p1, %r341, 1;
	neg.s32 	%r7, %r201;
	mul.lo.s32 	%r8, %r6, %r369;
	mov.b32 	%r373, 0;
	not.pred 	%p81, %p1;
$L__BB0_4:
	setp.ge.s32 	%p80, %r374, %r8;
	@%p80 bra 	$L__BB0_6;
	ld.param.u32 	%r370, [_Z20fused_two_conv_blockPfS_S_S_S_S_S_iiiiiiiiibiiiiiiibiiiib_param_14];
	div.s32 	%r342, %r374, %r6;
	mul.lo.s32 	%r343, %r342, %r6;
	sub.s32 	%r344, %r374, %r343;
	div.s32 	%r345, %r344, %r197;
	mul.lo.s32 	%r346, %r345, %r197;
	sub.s32 	%r347, %r344, %r346;
	mul.lo.s32 	%r11, %r347, %r370;
	sub.s32 	%r12, %r11, %r201;
	add.s32 	%r13, %r12, %r199;
	mul.lo.s32 	%r348, %r345, %r370;
	sub.s32 	%r14, %r348, %r201;
	add.s32 	%r15, %r14, %r199;
	mov.b32 	%r349, 0;
	st.local.u32 	[%rd6], %r349;
	st.local.u32 	[%rd6+4], %r349;
	st.local.u32 	[%rd6+8], %r349;
	st.local.u32 	[%rd6+12], %r349;
	st.local.u32 	[%rd6+16], %r349;
	mul.lo.s32 	%r16, %r342, %r196;
	cvt.s64.s32 	%rd7, %r342;
	@%p81 bra 	$L__BB0_7;
$L__BB0_6:
	add.s32 	%r374, %r374, %r5;
	add.s32 	%r373, %r373, 1;
	setp.eq.s32 	%p103, %r373, %r211;
	@%p103 bra 	$L__BB0_139;
	bra.uni 	$L__BB0_4;
$L__BB0_7:
	ld.param.u64 	%rd67, [_Z20fused_two_conv_blockPfS_S_S_S_S_S_iiiiiiiiibiiiiiiibiiiib_param_5];
	ld.param.u64 	%rd66, [_Z20fused_two_conv_blockPfS_S_S_S_S_S_iiiiiiiiibiiiiiiibiiiib_param_0];
	cvta.to.global.u64 	%rd52, %rd66;
	shl.b64 	%rd53, %rd7, 2;
	add.s64 	%rd8, %rd52, %rd53;
	cvta.to.global.u64 	%rd54, %rd67;
	mul.wide.s32 	%rd55, %r374, 4;
	add.s64 	%rd9, %rd54, %rd55;
	setp.eq.s16 	%p82, %rs33, 0;
	@%p82 bra 	$L__BB0_20;
	add.s32 	%r19, %r7, %r11;
	mov.b16 	%rs56, 0;
	mov.b32 	%r375, 0;
$L__BB0_9:
	mul.wide.u32 	%rd56, %r375, 4;
	add.s64 	%rd10, %rd6, %rd56;
	mov.b32 	%r376, 0;
$L__BB0_10:
	add.s32 	%r353, %r376, %r16;
	mul.lo.s32 	%r23, %r353, %r199;
	mov.b32 	%r377, 0;
	mov.u32 	%r378, %r14;
$L__BB0_11:
	add.s32 	%r354, %r23, %r377;
	mul.lo.s32 	%r380, %r354, %r199;
	mad.lo.s32 	%r355, %r378, %r195, %r19;
	mad.lo.s32 	%r379, %r196, %r355, %r376;
	mov.u32 	%r381, %r12;
$L__BB0_12:
	or.b32  	%r356, %r381, %r378;
	setp.lt.s32 	%p83, %r356, 0;
	max.s32 	%r357, %r378, %r381;
	setp.ge.s32 	%p84, %r357, %r195;
	or.pred  	%p85, %p84, %p83;
	@%p85 bra 	$L__BB0_14;
	mul.wide.s32 	%rd57, %r379, 4;
	add.s64 	%rd58, %rd2, %rd57;
	ld.global.f32 	%f69, [%rd58];
	mul.wide.s32 	%rd59, %r380, 4;
	add.s64 	%rd60, %rd1, %rd59;
	ld.global.f32 	%f70, [%rd60];
	ld.local.f32 	%f71, [%rd10];
	fma.rn.f32 	%f72, %f69, %f70, %f71;
	st.local.f32 	[%rd10], %f72;
	mov.b16 	%rs56, 1;
$L__BB0_14:
	add.s32 	%r381, %r381, 1;
	add.s32 	%r380, %r380, 1;
	add.s32 	%r379, %r379, %r196;
	setp.lt.s32 	%p86, %r381, %r13;
	@%p86 bra 	$L__BB0_12;
	add.s32 	%r378, %r378, 1;
	add.s32 	%r377, %r377, 1;
	setp.lt.s32 	%p87, %r378, %r15;
	@%p87 bra 	$L__BB0_11;
	add.s32 	%r376, %r376, 1;
	setp.ne.s32 	%p88, %r376, %r196;
	@%p88 bra 	$L__BB0_10;
	and.b16  	%rs48, %rs56, 255;
	setp.eq.s16 	%p89, %rs48, 0;
	@%p89 bra 	$L__BB0_19;
	setp.ne.s16 	%p90, %rs31, 0;
	ld.global.f32 	%f73, [%rd8];
	ld.local.f32 	%f74, [%rd10];
	add.f32 	%f75, %f73, %f74;
	setp.lt.f32 	%p91, %f75, 0f00000000;
	selp.f32 	%f77, 0f00000000, %f75, %p91;
	selp.f32 	%f78, %f77, %f75, %p90;
	st.local.f32 	[%rd10], %f78;
	st.global.f32 	[%rd9], %f78;
$L__BB0_19:
	add.s32 	%r375, %r375, 1;
	setp.eq.s32 	%p92, %r375, %r193;
	@%p92 bra 	$L__BB0_6;
	bra.uni 	$L__BB0_9;
$L__BB0_20:
	mov.b16 	%rs61, 0;
	mov.b32 	%r382, 0;
$L__BB0_21:
	mul.wide.u32 	%rd61, %r382, 4;
	add.s64 	%rd11, %rd6, %rd61;
	mov.b32 	%r383, 0;
$L__BB0_22:
	mul.lo.s32 	%r40, %r383, %r195;
	add.s32 	%r361, %r383, %r16;
	mul.lo.s32 	%r41, %r361, %r199;
	mov.b32 	%r384, 0;
	mov.u32 	%r385, %r14;
$L__BB0_23:
	add.s32 	%r363, %r385, %r40;
	mul.lo.s32 	%r44, %r363, %r195;
	add.s32 	%r364, %r41, %r384;
	mul.lo.s32 	%r45, %r364, %r199;
	mov.b32 	%r386, 0;
	mov.u32 	%r387, %r12;
$L__BB0_24:
	or.b32  	%r365, %r387, %r385;
	setp.lt.s32 	%p93, %r365, 0;
	max.s32 	%r366, %r385, %r387;
	setp.ge.s32 	%p94, %r366, %r195;
	or.pred  	%p95, %p94, %p93;
	@%p95 bra 	$L__BB0_26;
	add.s32 	%r367, %r387, %r44;
	mul.wide.s32 	%rd62, %r367, 4;
	add.s64 	%rd63, %rd2, %rd62;
	ld.global.f32 	%f79, [%rd63];
	add.s32 	%r368, %r386, %r45;
	mul.wide.s32 	%rd64, %r368, 4;
	add.s64 	%rd65, %rd1, %rd64;
	ld.global.f32 	%f80, [%rd65];
	ld.local.f32 	%f81, [%rd11];
	fma.rn.f32 	%f82, %f79, %f80, %f81;
	st.local.f32 	[%rd11], %f82;
	mov.b16 	%rs61, 1;
$L__BB0_26:
	add.s32 	%r387, %r387, 1;
	add.s32 	%r386, %r386, 1;
	setp.lt.s32 	%p96, %r387, %r13;
	@%p96 bra 	$L__BB0_24;
	add.s32 	%r385, %r385, 1;
	add.s32 	%r384, %r384, 1;
	setp.lt.s32 	%p97, %r385, %r15;
	@%p97 bra 	$L__BB0_23;
	add.s32 	%r383, %r383, 1;
	setp.ne.s32 	%p98, %r383, %r196;
	@%p98 bra 	$L__BB0_22;
	and.b16  	%rs51, %rs61, 255;
	setp.eq.s16 	%p99, %rs51, 0;
	@%p99 bra 	$L__BB0_31;
	setp.ne.s16 	%p100, %rs31, 0;
	ld.global.f32 	%f83, [%rd8];
	ld.local.f32 	%f84, [%rd11];
	add.f32 	%f85, %f83, %f84;
	setp.lt.f32 	%p101, %f85, 0f00000000;
	selp.f32 	%f87, 0f00000000, %f85, %p101;
	selp.f32 	%f88, %f87, %f85, %p100;
	st.local.f32 	[%rd11], %f88;
	st.global.f32 	[%rd9], %f88;
$L__BB0_31:
	add.s32 	%r382, %r382, 1;
	setp.eq.s32 	%p102, %r382, %r193;
	@%p102 bra 	$L__BB0_6;
	bra.uni 	$L__BB0_21;
$L__BB0_32:
	setp.lt.u32 	%p78, %r211, 8;
	@%p78 bra 	$L__BB0_139;
	and.b32  	%r53, %r211, 2147483640;
	mov.b32 	%r388, 0;
$L__BB0_34:
	.pragma "nounroll";
	add.s32 	%r388, %r388, 8;
	setp.eq.s32 	%p79, %r388, %r53;
	@%p79 bra 	$L__BB0_139;
	bra.uni 	$L__BB0_34;
$L__BB0_35:
	ld.param.u32 	%r372, [_Z20fused_two_conv_blockPfS_S_S_S_S_S_iiiiiiiiibiiiiiiibiiiib_param_26];
	ld.param.u32 	%r371, [_Z20fused_two_conv_blockPfS_S_S_S_S_S_iiiiiiiiibiiiiiiibiiiib_param_20];
	mov.u32 	%r215, %ctaid.x;
	mul.lo.s32 	%r216, %r215, %r1;
	sub.s32 	%r217, %r2, %r3;
	mad.lo.s32 	%r56, %r216, %r372, %r217;
	mov.u32 	%r218, %nctaid.x;
	mul.lo.s32 	%r219, %r218, %r1;
	mul.lo.s32 	%r57, %r219, %r372;
	mul.lo.s32 	%r58, %r204, %r204;
	mul.lo.s32 	%r59, %r58, %r371;
	setp.lt.s32 	%p3, %r212, 1;
	@%p3 bra 	$L__BB0_139;
	setp.lt.s32 	%p4, %r194, 1;
	@%p4 bra 	$L__BB0_136;
	setp.lt.s32 	%p7, %r203, 1;
	@%p7 bra 	$L__BB0_121;
	setp.lt.s32 	%p19, %r206, 1;
	@%p19 bra 	$L__BB0_106;
	setp.ne.s16 	%p31, %rs33, 0;
	@%p31 bra 	$L__BB0_73;
	setp.eq.s16 	%p54, %rs32, 0;
	@%p54 bra 	$L__BB0_56;
	mov.b32 	%r397, 0;
$L__BB0_42:
	setp.ge.s32 	%p55, %r56, %r59;
	@%p55 bra 	$L__BB0_72;
	div.s32 	%r296, %r56, %r58;
	mul.lo.s32 	%r297, %r296, %r58;
	sub.s32 	%r298, %r56, %r297;
	div.s32 	%r299, %r298, %r204;
	mul.lo.s32 	%r300, %r299, %r204;
	sub.s32 	%r301, %r298, %r300;
	mul.lo.s32 	%r302, %r301, %r207;
	sub.s32 	%r87, %r302, %r208;
	add.s32 	%r88, %r87, %r206;
	mul.lo.s32 	%r303, %r299, %r207;
	sub.s32 	%r89, %r303, %r208;
	add.s32 	%r90, %r89, %r206;
	mov.b32 	%r399, 0;
	st.local.u32 	[%rd6], %r399;
	st.local.u32 	[%rd6+4], %r399;
	st.local.u32 	[%rd6+8], %r399;
	st.local.u32 	[%rd6+12], %r399;
	st.local.u32 	[%rd6+16], %r399;
	mul.lo.s32 	%r91, %r296, %r203;
	mul.wide.s32 	%rd40, %r56, 4;
	add.s64 	%rd14, %rd5, %rd40;
	mov.b16 	%rs71, 0;
$L__BB0_44:
	mul.wide.u32 	%rd41, %r399, 4;
	add.s64 	%rd15, %rd6, %rd41;
	mov.b32 	%r400, 0;
$L__BB0_45:
	mul.lo.s32 	%r97, %r400, %r202;
	add.s32 	%r306, %r400, %r91;
	mul.lo.s32 	%r98, %r306, %r206;
	mov.b32 	%r401, 0;
	mov.u32 	%r402, %r89;
$L__BB0_46:
	add.s32 	%r308, %r402, %r97;
	mul.lo.s32 	%r101, %r308, %r202;
	add.s32 	%r309, %r98, %r401;
	mul.lo.s32 	%r102, %r309, %r206;
	mov.b32 	%r403, 0;
	mov.u32 	%r404, %r87;
$L__BB0_47:
	or.b32  	%r310, %r404, %r402;
	setp.lt.s32 	%p56, %r310, 0;
	max.s32 	%r311, %r402, %r404;
	setp.ge.s32 	%p57, %r311, %r202;
	or.pred  	%p58, %p57, %p56;
	@%p58 bra 	$L__BB0_49;
	add.s32 	%r312, %r404, %r101;
	mul.wide.s32 	%rd42, %r312, 4;
	add.s64 	%rd43, %rd4, %rd42;
	ld.global.f32 	%f59, [%rd43];
	add.s32 	%r313, %r403, %r102;
	mul.wide.s32 	%rd44, %r313, 4;
	add.s64 	%rd45, %rd3, %rd44;
	ld.global.f32 	%f60, [%rd45];
	ld.local.f32 	%f61, [%rd15];
	fma.rn.f32 	%f62, %f59, %f60, %f61;
	st.local.f32 	[%rd15], %f62;
	mov.b16 	%rs71, 1;
$L__BB0_49:
	add.s32 	%r404, %r404, 1;
	add.s32 	%r403, %r403, 1;
	setp.lt.s32 	%p59, %r404, %r88;
	@%p59 bra 	$L__BB0_47;
	add.s32 	%r402, %r402, 1;
	add.s32 	%r401, %r401, 1;
	setp.lt.s32 	%p60, %r402, %r90;
	@%p60 bra 	$L__BB0_46;
	add.s32 	%r400, %r400, 1;
	setp.ne.s32 	%p61, %r400, %r203;
	@%p61 bra 	$L__BB0_45;
	and.b16  	%rs42, %rs71, 255;
	setp.eq.s16 	%p62, %rs42, 0;
	@%p62 bra 	$L__BB0_71;
	ld.local.f32 	%f89, [%rd15];
	setp.geu.f32 	%p63, %f89, 0f00000000;
	@%p63 bra 	$L__BB0_55;
	mov.b32 	%r314, 0;
	st.local.u32 	[%rd15], %r314;
	mov.f32 	%f89, 0f00000000;
$L__BB0_55:
	st.global.f32 	[%rd14], %f89;
	bra.uni 	$L__BB0_71;
$L__BB0_56:
	mov.b32 	%r389, 0;
$L__BB0_57:
	setp.ge.s32 	%p66, %r56, %r59;
	@%p66 bra 	$L__BB0_70;
	div.s32 	%r317, %r56, %r58;
	mul.lo.s32 	%r318, %r317, %r58;
	sub.s32 	%r319, %r56, %r318;
	div.s32 	%r320, %r319, %r204;
	mul.lo.s32 	%r321, %r320, %r204;
	sub.s32 	%r322, %r319, %r321;
	mul.lo.s32 	%r323, %r322, %r207;
	sub.s32 	%r62, %r323, %r208;
	add.s32 	%r63, %r62, %r206;
	mul.lo.s32 	%r324, %r320, %r207;
	sub.s32 	%r64, %r324, %r208;
	add.s32 	%r65, %r64, %r206;
	mov.b32 	%r391, 0;
	st.local.u32 	[%rd6], %r391;
	st.local.u32 	[%rd6+4], %r391;
	st.local.u32 	[%rd6+8], %r391;
	st.local.u32 	[%rd6+12], %r391;
	st.local.u32 	[%rd6+16], %r391;
	mul.lo.s32 	%r66, %r317, %r203;
	mul.wide.s32 	%rd46, %r56, 4;
	add.s64 	%rd12, %rd5, %rd46;
	mov.b16 	%rs66, 0;
$L__BB0_59:
	mul.wide.u32 	%rd47, %r391, 4;
	add.s64 	%rd13, %rd6, %rd47;
	mov.b32 	%r392, 0;
$L__BB0_60:
	mul.lo.s32 	%r72, %r392, %r202;
	add.s32 	%r327, %r392, %r66;
	mul.lo.s32 	%r73, %r327, %r206;
	mov.b32 	%r393, 0;
	mov.u32 	%r394, %r64;
$L__BB0_61:
	add.s32 	%r329, %r394, %r72;
	mul.lo.s32 	%r76, %r329, %r202;
	add.s32 	%r330, %r73, %r393;
	mul.lo.s32 	%r77, %r330, %r206;
	mov.b32 	%r395, 0;
	mov.u32 	%r396, %r62;
$L__BB0_62:
	or.b32  	%r331, %r396, %r394;
	setp.lt.s32 	%p67, %r331, 0;
	max.s32 	%r332, %r394, %r396;
	setp.ge.s32 	%p68, %r332, %r202;
	or.pred  	%p69, %p68, %p67;
	@%p69 bra 	$L__BB0_64;
	add.s32 	%r333, %r396, %r76;
	mul.wide.s32 	%rd48, %r333, 4;
	add.s64 	%rd49, %rd4, %rd48;
	ld.global.f32 	%f64, [%rd49];
	add.s32 	%r334, %r395, %r77;
	mul.wide.s32 	%rd50, %r334, 4;
	add.s64 	%rd51, %rd3, %rd50;
	ld.global.f32 	%f65, [%rd51];
	ld.local.f32 	%f66, [%rd13];
	fma.rn.f32 	%f67, %f64, %f65, %f66;
	st.local.f32 	[%rd13], %f67;
	mov.b16 	%rs66, 1;
$L__BB0_64:
	add.s32 	%r396, %r396, 1;
	add.s32 	%r395, %r395, 1;
	setp.lt.s32 	%p70, %r396, %r63;
	@%p70 bra 	$L__BB0_62;
	add.s32 	%r394, %r394, 1;
	add.s32 	%r393, %r393, 1;
	setp.lt.s32 	%p71, %r394, %r65;
	@%p71 bra 	$L__BB0_61;
	add.s32 	%r392, %r392, 1;
	setp.ne.s32 	%p72, %r392, %r203;
	@%p72 bra 	$L__BB0_60;
	and.b16  	%rs45, %rs66, 255;
	setp.eq.s16 	%p73, %rs45, 0;
	@%p73 bra 	$L__BB0_69;
	ld.local.f32 	%f68, [%rd13];
	st.global.f32 	[%rd12], %f68;
$L__BB0_69:
	add.s32 	%r391, %r391, 1;
	setp.eq.s32 	%p74, %r391, %r194;
	@%p74 bra 	$L__BB0_70;
	bra.uni 	$L__BB0_59;
$L__BB0_70:
	add.s32 	%r56, %r56, %r57;
	add.s32 	%r389, %r389, 1;
	setp.eq.s32 	%p75, %r389, %r212;
	@%p75 bra 	$L__BB0_139;
	bra.uni 	$L__BB0_57;
$L__BB0_71:
	add.s32 	%r399, %r399, 1;
	setp.eq.s32 	%p64, %r399, %r194;
	@%p64 bra 	$L__BB0_72;
	bra.uni 	$L__BB0_44;
$L__BB0_72:
	add.s32 	%r56, %r56, %r57;
	add.s32 	%r397, %r397, 1;
	setp.eq.s32 	%p65, %r397, %r212;
	@%p65 bra 	$L__BB0_139;
	bra.uni 	$L__BB0_42;
$L__BB0_73:
	setp.eq.s16 	%p32, %rs32, 0;
	@%p32 bra 	$L__BB0_89;
	mov.b32 	%r413, 0;
$L__BB0_75:
	setp.ge.s32 	%p33, %r56, %r59;
	@%p33 bra 	$L__BB0_105;
	div.s32 	%r255, %r56, %r58;
	mul.lo.s32 	%r256, %r255, %r58;
	sub.s32 	%r257, %r56, %r256;
	div.s32 	%r258, %r257, %r204;
	mul.lo.s32 	%r259, %r258, %r204;
	sub.s32 	%r260, %r257, %r259;
	mul.lo.s32 	%r261, %r260, %r207;
	sub.s32 	%r136, %r261, %r208;
	add.s32 	%r137, %r136, %r206;
	mul.lo.s32 	%r262, %r258, %r207;
	sub.s32 	%r138, %r262, %r208;
	add.s32 	%r139, %r138, %r206;
	mov.b32 	%r415, 0;
	st.local.u32 	[%rd6], %r415;
	st.local.u32 	[%rd6+4], %r415;
	st.local.u32 	[%rd6+8], %r415;
	st.local.u32 	[%rd6+12], %r415;
	st.local.u32 	[%rd6+16], %r415;
	mul.lo.s32 	%r140, %r255, %r203;
	mul.wide.s32 	%rd28, %r56, 4;
	add.s64 	%rd18, %rd5, %rd28;
	mov.b16 	%rs81, 0;
$L__BB0_77:
	mul.wide.u32 	%rd29, %r415, 4;
	add.s64 	%rd19, %rd6, %rd29;
	mov.b32 	%r416, 0;
$L__BB0_78:
	add.s32 	%r265, %r416, %r140;
	mul.lo.s32 	%r146, %r265, %r206;
	mov.b32 	%r417, 0;
	mov.u32 	%r418, %r138;
$L__BB0_79:
	mul.lo.s32 	%r149, %r418, %r202;
	add.s32 	%r267, %r146, %r417;
	mul.lo.s32 	%r150, %r267, %r206;
	mov.b32 	%r419, 0;
	mov.u32 	%r420, %r136;
$L__BB0_80:
	or.b32  	%r268, %r420, %r418;
	setp.lt.s32 	%p34, %r268, 0;
	max.s32 	%r269, %r418, %r420;
	setp.ge.s32 	%p35, %r269, %r202;
	or.pred  	%p36, %p35, %p34;
	@%p36 bra 	$L__BB0_82;
	add.s32 	%r270, %r420, %r149;
	mad.lo.s32 	%r271, %r270, %r203, %r416;
	mul.wide.s32 	%rd30, %r271, 4;
	add.s64 	%rd31, %rd4, %rd30;
	ld.global.f32 	%f49, [%rd31];
	add.s32 	%r272, %r419, %r150;
	mul.wide.s32 	%rd32, %r272, 4;
	add.s64 	%rd33, %rd3, %rd32;
	ld.global.f32 	%f50, [%rd33];
	ld.local.f32 	%f51, [%rd19];
	fma.rn.f32 	%f52, %f49, %f50, %f51;
	st.local.f32 	[%rd19], %f52;
	mov.b16 	%rs81, 1;
$L__BB0_82:
	add.s32 	%r420, %r420, 1;
	add.s32 	%r419, %r419, 1;
	setp.lt.s32 	%p37, %r420, %r137;
	@%p37 bra 	$L__BB0_80;
	add.s32 	%r418, %r418, 1;
	add.s32 	%r417, %r417, 1;
	setp.lt.s32 	%p38, %r418, %r139;
	@%p38 bra 	$L__BB0_79;
	add.s32 	%r416, %r416, 1;
	setp.ne.s32 	%p39, %r416, %r203;
	@%p39 bra 	$L__BB0_78;
	and.b16  	%rs36, %rs81, 255;
	setp.eq.s16 	%p40, %rs36, 0;
	@%p40 bra 	$L__BB0_104;
	ld.local.f32 	%f90, [%rd19];
	setp.geu.f32 	%p41, %f90, 0f00000000;
	@%p41 bra 	$L__BB0_88;
	mov.b32 	%r273, 0;
	st.local.u32 	[%rd19], %r273;
	mov.f32 	%f90, 0f00000000;
$L__BB0_88:
	st.global.f32 	[%rd18], %f90;
	bra.uni 	$L__BB0_104;
$L__BB0_89:
	mov.b32 	%r405, 0;
$L__BB0_90:
	setp.ge.s32 	%p44, %r56, %r59;
	@%p44 bra 	$L__BB0_103;
	div.s32 	%r276, %r56, %r58;
	mul.lo.s32 	%r277, %r276, %r58;
	sub.s32 	%r278, %r56, %r277;
	div.s32 	%r279, %r278, %r204;
	mul.lo.s32 	%r280, %r279, %r204;
	sub.s32 	%r281, %r278, %r280;
	mul.lo.s32 	%r282, %r281, %r207;
	sub.s32 	%r112, %r282, %r208;
	add.s32 	%r113, %r112, %r206;
	mul.lo.s32 	%r283, %r279, %r207;
	sub.s32 	%r114, %r283, %r208;
	add.s32 	%r115, %r114, %r206;
	mov.b32 	%r407, 0;
	st.local.u32 	[%rd6], %r407;
	st.local.u32 	[%rd6+4], %r407;
	st.local.u32 	[%rd6+8], %r407;
	st.local.u32 	[%rd6+12], %r407;
	st.local.u32 	[%rd6+16], %r407;
	mul.lo.s32 	%r116, %r276, %r203;
	mul.wide.s32 	%rd34, %r56, 4;
	add.s64 	%rd16, %rd5, %rd34;
	mov.b16 	%rs76, 0;
$L__BB0_92:
	mul.wide.u32 	%rd35, %r407, 4;
	add.s64 	%rd17, %rd6, %rd35;
	mov.b32 	%r408, 0;
$L__BB0_93:
	add.s32 	%r286, %r408, %r116;
	mul.lo.s32 	%r122, %r286, %r206;
	mov.b32 	%r409, 0;
	mov.u32 	%r410, %r114;
$L__BB0_94:
	mul.lo.s32 	%r125, %r410, %r202;
	add.s32 	%r288, %r122, %r409;
	mul.lo.s32 	%r126, %r288, %r206;
	mov.b32 	%r411, 0;
	mov.u32 	%r412, %r112;
$L__BB0_95:
	or.b32  	%r289, %r412, %r410;
	setp.lt.s32 	%p45, %r289, 0;
	max.s32 	%r290, %r410, %r412;
	setp.ge.s32 	%p46, %r290, %r202;
	or.pred  	%p47, %p46, %p45;
	@%p47 bra 	$L__BB0_97;
	add.s32 	%r291, %r412, %r125;
	mad.lo.s32 	%r292, %r291, %r203, %r408;
	mul.wide.s32 	%rd36, %r292, 4;
	add.s64 	%rd37, %rd4, %rd36;
	ld.global.f32 	%f54, [%rd37];
	add.s32 	%r293, %r411, %r126;
	mul.wide.s32 	%rd38, %r293, 4;
	add.s64 	%rd39, %rd3, %rd38;
	ld.global.f32 	%f55, [%rd39];
	ld.local.f32 	%f56, [%rd17];
	fma.rn.f32 	%f57, %f54, %f55, %f56;
	st.local.f32 	[%rd17], %f57;
	mov.b16 	%rs76, 1;
$L__BB0_97:
	add.s32 	%r412, %r412, 1;
	add.s32 	%r411, %r411, 1;
	setp.lt.s32 	%p48, %r412, %r113;
	@%p48 bra 	$L__BB0_95;
	add.s32 	%r410, %r410, 1;
	add.s32 	%r409, %r409, 1;
	setp.lt.s32 	%p49, %r410, %r115;
	@%p49 bra 	$L__BB0_94;
	add.s32 	%r408, %r408, 1;
	setp.ne.s32 	%p50, %r408, %r203;
	@%p50 bra 	$L__BB0_93;
	and.b16  	%rs39, %rs76, 255;
	setp.eq.s16 	%p51, %rs39, 0;
	@%p51 bra 	$L__BB0_102;
	ld.local.f32 	%f58, [%rd17];
	st.global.f32 	[%rd16], %f58;
$L__BB0_102:
	add.s32 	%r407, %r407, 1;
	setp.eq.s32 	%p52, %r407, %r194;
	@%p52 bra 	$L__BB0_103;
	bra.uni 	$L__BB0_92;
$L__BB0_103:
	add.s32 	%r56, %r56, %r57;
	add.s32 	%r405, %r405, 1;
	setp.eq.s32 	%p53, %r405, %r212;
	@%p53 bra 	$L__BB0_139;
	bra.uni 	$L__BB0_90;
$L__BB0_104:
	add.s32 	%r415, %r415, 1;
	setp.eq.s32 	%p42, %r415, %r194;
	@%p42 bra 	$L__BB0_105;
	bra.uni 	$L__BB0_77;
$L__BB0_105:
	add.s32 	%r56, %r56, %r57;
	add.s32 	%r413, %r413, 1;
	setp.eq.s32 	%p43, %r413, %r212;
	@%p43 bra 	$L__BB0_139;
	bra.uni 	$L__BB0_75;
$L__BB0_106:
	setp.ne.s16 	%p20, %rs32, 0;
	@%p20 bra 	$L__BB0_114;
	and.b32  	%r158, %r212, 3;
	setp.lt.u32 	%p26, %r212, 4;
	@%p26 bra 	$L__BB0_111;
	and.b32  	%r159, %r212, 2147483644;
	mov.b32 	%r422, 0;
$L__BB0_109:
	add.s32 	%r246, %r56, %r57;
	min.s32 	%r247, %r56, %r246;
	add.s32 	%r248, %r246, %r57;
	add.s32 	%r249, %r248, %r57;
	min.s32 	%r250, %r248, %r249;
	min.s32 	%r251, %r250, %r247;
	setp.lt.s32 	%p27, %r251, %r59;
	selp.f32 	%f91, 0f00000000, %f91, %p27;
	selp.f32 	%f92, 0f00000000, %f92, %p27;
	selp.f32 	%f93, 0f00000000, %f93, %p27;
	selp.f32 	%f94, 0f00000000, %f94, %p27;
	selp.f32 	%f95, 0f00000000, %f95, %p27;
	add.s32 	%r56, %r249, %r57;
	add.s32 	%r422, %r422, 4;
	setp.ne.s32 	%p28, %r422, %r159;
	@%p28 bra 	$L__BB0_109;
	st.local.f32 	[%rd6], %f95;
	st.local.f32 	[%rd6+4], %f94;
	st.local.f32 	[%rd6+8], %f93;
	st.local.f32 	[%rd6+12], %f92;
	st.local.f32 	[%rd6+16], %f91;
$L__BB0_111:
	setp.eq.s32 	%p29, %r158, 0;
	@%p29 bra 	$L__BB0_139;
	mov.b32 	%r423, 0;
$L__BB0_113:
	.pragma "nounroll";
	add.s32 	%r423, %r423, 1;
	setp.eq.s32 	%p30, %r423, %r158;
	@%p30 bra 	$L__BB0_139;
	bra.uni 	$L__BB0_113;
$L__BB0_114:
	and.b32  	%r166, %r212, 3;
	setp.lt.u32 	%p21, %r212, 4;
	@%p21 bra 	$L__BB0_118;
	and.b32  	%r167, %r212, 2147483644;
	mov.b32 	%r425, 0;
$L__BB0_116:
	add.s32 	%r238, %r56, %r57;
	min.s32 	%r239, %r56, %r238;
	add.s32 	%r240, %r238, %r57;
	add.s32 	%r241, %r240, %r57;
	min.s32 	%r242, %r240, %r241;
	min.s32 	%r243, %r242, %r239;
	setp.lt.s32 	%p22, %r243, %r59;
	selp.f32 	%f96, 0f00000000, %f96, %p22;
	selp.f32 	%f97, 0f00000000, %f97, %p22;
	selp.f32 	%f98, 0f00000000, %f98, %p22;
	selp.f32 	%f99, 0f00000000, %f99, %p22;
	selp.f32 	%f100, 0f00000000, %f100, %p22;
	add.s32 	%r56, %r241, %r57;
	add.s32 	%r425, %r425, 4;
	setp.ne.s32 	%p23, %r425, %r167;
	@%p23 bra 	$L__BB0_116;
	st.local.f32 	[%rd6], %f100;
	st.local.f32 	[%rd6+4], %f99;
	st.local.f32 	[%rd6+8], %f98;
	st.local.f32 	[%rd6+12], %f97;
	st.local.f32 	[%rd6+16], %f96;
$L__BB0_118:
	setp.eq.s32 	%p24, %r166, 0;
	@%p24 bra 	$L__BB0_139;
	mov.b32 	%r426, 0;
$L__BB0_120:
	.pragma "nounroll";
	add.s32 	%r426, %r426, 1;
	setp.eq.s32 	%p25, %r426, %r166;
	@%p25 bra 	$L__BB0_139;
	bra.uni 	$L__BB0_120;
$L__BB0_121:
	setp.ne.s16 	%p8, %rs32, 0;
	@%p8 bra 	$L__BB0_129;
	and.b32  	%r174, %r212, 3;
	setp.lt.u32 	%p14, %r212, 4;
	@%p14 bra 	$L__BB0_126;
	and.b32  	%r175, %r212, 2147483644;
	mov.b32 	%r428, 0;
$L__BB0_124:
	add.s32 	%r230, %r56, %r57;
	min.s32 	%r231, %r56, %r230;
	add.s32 	%r232, %r230, %r57;
	add.s32 	%r233, %r232, %r57;
	min.s32 	%r234, %r232, %r233;
	min.s32 	%r235, %r234, %r231;
	setp.lt.s32 	%p15, %r235, %r59;
	selp.f32 	%f101, 0f00000000, %f101, %p15;
	selp.f32 	%f102, 0f00000000, %f102, %p15;
	selp.f32 	%f103, 0f00000000, %f103, %p15;
	selp.f32 	%f104, 0f00000000, %f104, %p15;
	selp.f32 	%f105, 0f00000000, %f105, %p15;
	add.s32 	%r56, %r233, %r57;
	add.s32 	%r428, %r428, 4;
	setp.ne.s32 	%p16, %r428, %r175;
	@%p16 bra 	$L__BB0_124;
	st.local.f32 	[%rd6], %f105;
	st.local.f32 	[%rd6+4], %f104;
	st.local.f32 	[%rd6+8], %f103;
	st.local.f32 	[%rd6+12], %f102;
	st.local.f32 	[%rd6+16], %f101;
$L__BB0_126:
	setp.eq.s32 	%p17, %r174, 0;
	@%p17 bra 	$L__BB0_139;
	mov.b32 	%r429, 0;
$L__BB0_128:
	.pragma "nounroll";
	add.s32 	%r429, %r429, 1;
	setp.eq.s32 	%p18, %r429, %r174;
	@%p18 bra 	$L__BB0_139;
	bra.uni 	$L__BB0_128;
$L__BB0_129:
	and.b32  	%r182, %r212, 3;
	setp.lt.u32 	%p9, %r212, 4;
	@%p9 bra 	$L__BB0_133;
	and.b32  	%r183, %r212, 2147483644;
	mov.b32 	%r431, 0;
$L__BB0_131:
	add.s32 	%r222, %r56, %r57;
	min.s32 	%r223, %r56, %r222;
	add.s32 	%r224, %r222, %r57;
	add.s32 	%r225, %r224, %r57;
	min.s32 	%r226, %r224, %r225;
	min.s32 	%r227, %r226, %r223;
	setp.lt.s32 	%p10, %r227, %r59;
	selp.f32 	%f106, 0f00000000, %f106, %p10;
	selp.f32 	%f107, 0f00000000, %f107, %p10;
	selp.f32 	%f108, 0f00000000, %f108, %p10;
	selp.f32 	%f109, 0f00000000, %f109, %p10;
	selp.f32 	%f110, 0f00000000, %f110, %p10;
	add.s32 	%r56, %r225, %r57;
	add.s32 	%r431, %r431, 4;
	setp.ne.s32 	%p11, %r431, %r183;
	@%p11 bra 	$L__BB0_131;
	st.local.f32 	[%rd6], %f110;
	st.local.f32 	[%rd6+4], %f109;
	st.local.f32 	[%rd6+8], %f108;
	st.local.f32 	[%rd6+12], %f107;
	st.local.f32 	[%rd6+16], %f106;
$L__BB0_133:
	setp.eq.s32 	%p12, %r182, 0;
	@%p12 bra 	$L__BB0_139;
	mov.b32 	%r432, 0;
$L__BB0_135:
	.pragma "nounroll";
	add.s32 	%r432, %r432, 1;
	setp.eq.s32 	%p13, %r432, %r182;
	@%p13 bra 	$L__BB0_139;
	bra.uni 	$L__BB0_135;
$L__BB0_136:
	setp.lt.u32 	%p5, %r212, 8;
	@%p5 bra 	$L__BB0_139;
	and.b32  	%r190, %r212, 2147483640;
	mov.b32 	%r433, 0;
$L__BB0_138:
	.pragma "nounroll";
	add.s32 	%r433, %r433, 8;
	setp.ne.s32 	%p6, %r433, %r190;
	@%p6 bra 	$L__BB0_138;
$L__BB0_139:
	ret;

}
	// .globl	_Z21fused_two_conv_threadPfS_S_S_S_S_S_iiiiiiiiibiiiiiiibiiii
.visible .entry _Z21fused_two_conv_threadPfS_S_S_S_S_S_iiiiiiiiibiiiiiiibiiii(
	.param .u64 .ptr .align 1 _Z21fused_two_conv_threadPfS_S_S_S_S_S_iiiiiiiiibiiiiiiibiiii_param_0,
	.param .u64 .ptr .align 1 _Z21fused_two_conv_threadPfS_S_S_S_S_S_iiiiiiiiibiiiiiiibiiii_param_1,
	.param .u64 .ptr .align 1 _Z21fused_two_conv_threadPfS_S_S_S_S_S_iiiiiiiiibiiiiiiibiiii_param_2,
	.param .u64 .ptr .align 1 _Z21fused_two_conv_threadPfS_S_S_S_S_S_iiiiiiiiibiiiiiiibiiii_param_3,
	.param .u64 .ptr .align 1 _Z21fused_two_conv_threadPfS_S_S_S_S_S_iiiiiiiiibiiiiiiibiiii_param_4,
	.param .u64 .ptr .align 1 _Z21fused_two_conv_threadPfS_S_S_S_S_S_iiiiiiiiibiiiiiiibiiii_param_5,
	.param .u64 .ptr .align 1 _Z21fused_two_conv_threadPfS_S_S_S_S_S_iiiiiiiiibiiiiiiibiiii_param_6,
	.param .u32 _Z21fused_two_conv_threadPfS_S_S_S_S_S_iiiiiiiiibiiiiiiibiiii_param_7,
	.param .u32 _Z21fused_two_conv_threadPfS_S_S_S_S_S_iiiiiiiiibiiiiiiibiiii_param_8,
	.param .u32 _Z21fused_two_conv_threadPfS_S_S_S_S_S_iiiiiiiiibiiiiiiibiiii_param_9,
	.param .u32 _Z21fused_two_conv_threadPfS_S_S_S_S_S_iiiiiiiiibiiiiiiibiiii_param_10,
	.param .u32 _Z21fused_two_conv_threadPfS_S_S_S_S_S_iiiiiiiiibiiiiiiibiiii_param_11,
	.param .u32 _Z21fused_two_conv_threadPfS_S_S_S_S_S_iiiiiiiiibiiiiiiibiiii_param_12,
	.param .u32 _Z21fused_two_conv_threadPfS_S_S_S_S_S_iiiiiiiiibiiiiiiibiiii_param_13,
	.param .u32 _Z21fused_two_conv_threadPfS_S_S_S_S_S_iiiiiiiiibiiiiiiibiiii_param_14,
	.param .u32 _Z21fused_two_conv_threadPfS_S_S_S_S_S_iiiiiiiiibiiiiiiibiiii_param_15,
	.param .u8 _Z21fused_two_conv_threadPfS_S_S_S_S_S_iiiiiiiiibiiiiiiibiiii_param_16,
	.param .u32 _Z21fused_two_conv_threadPfS_S_S_S_S_S_iiiiiiiiibiiiiiiibiiii_param_17,
	.param .u32 _Z21fused_two_conv_threadPfS_S_S_S_S_S_iiiiiiiiibiiiiiiibiiii_param_18,
	.param .u32 _Z21fused_two_conv_threadPfS_S_S_S_S_S_iiiiiiiiibiiiiiiibiiii_param_19,
	.param .u32 _Z21fused_two_conv_threadPfS_S_S_S_S_S_iiiiiiiiibiiiiiiibiiii_param_20,
	.param .u32 _Z21fused_two_conv_threadPfS_S_S_S_S_S_iiiiiiiiibiiiiiiibiiii_param_21,
	.param .u32 _Z21fused_two_conv_threadPfS_S_S_S_S_S_iiiiiiiiibiiiiiiibiiii_param_22,
	.param .u32 _Z21fused_two_conv_threadPfS_S_S_S_S_S_iiiiiiiiibiiiiiiibiiii_param_23,
	.param .u8 _Z21fused_two_conv_threadPfS_S_S_S_S_S_iiiiiiiiibiiiiiiibiiii_param_24,
	.param .u32 _Z21fused_two_conv_threadPfS_S_S_S_S_S_iiiiiiiiibiiiiiiibiiii_param_25,
	.param .u32 _Z21fused_two_conv_threadPfS_S_S_S_S_S_iiiiiiiiibiiiiiiibiiii_param_26,
	.param .u32 _Z21fused_two_conv_threadPfS_S_S_S_S_S_iiiiiiiiibiiiiiiibiiii_param_27,
	.param .u32 _Z21fused_two_conv_threadPfS_S_S_S_S_S_iiiiiiiiibiiiiiiibiiii_param_28
)
{
	.local .align 4 .b8 	__local_depot1[20];
	.reg .b64 	%SP;
	.reg .b64 	%SPL;
	.reg .pred 	%p<84>;
	.reg .b16 	%rs<55>;
	.reg .b32 	%r<344>;
	.reg .b32 	%f<113>;
	.reg .b64 	%rd<52>;

	mov.u64 	%SPL, __local_depot1;
	ld.param.u64 	%rd15, [_Z21fused_two_conv_threadPfS_S_S_S_S_S_iiiiiiiiibiiiiiiibiiii_param_0];
	ld.param.u64 	%rd16, [_Z21fused_two_conv_threadPfS_S_S_S_S_S_iiiiiiiiibiiiiiiibiiii_param_1];
	ld.param.u64 	%rd17, [_Z21fused_two_conv_threadPfS_S_S_S_S_S_iiiiiiiiibiiiiiiibiiii_param_2];
	ld.param.u64 	%rd18, [_Z21fused_two_conv_threadPfS_S_S_S_S_S_iiiiiiiiibiiiiiiibiiii_param_3];
	ld.param.u64 	%rd19, [_Z21fused_two_conv_threadPfS_S_S_S_S_S_iiiiiiiiibiiiiiiibiiii_param_4];
	ld.param.u64 	%rd20, [_Z21fused_two_conv_threadPfS_S_S_S_S_S_iiiiiiiiibiiiiiiibiiii_param_5];
	ld.param.u32 	%r155, [_Z21fused_two_conv_threadPfS_S_S_S_S_S_iiiiiiiiibiiiiiiibiiii_param_7];
	ld.param.u32 	%r156, [_Z21fused_two_conv_threadPfS_S_S_S_S_S_iiiiiiiiibiiiiiiibiiii_param_8];
	ld.param.u32 	%r157, [_Z21fused_two_conv_threadPfS_S_S_S_S_S_iiiiiiiiibiiiiiiibiiii_param_9];
	ld.param.u32 	%r158, [_Z21fused_two_conv_threadPfS_S_S_S_S_S_iiiiiiiiibiiiiiiibiiii_param_10];
	ld.param.u32 	%r159, [_Z21fused_two_conv_threadPfS_S_S_S_S_S_iiiiiiiiibiiiiiiibiiii_param_11];
	ld.param.u32 	%r160, [_Z21fused_two_conv_threadPfS_S_S_S_S_S_iiiiiiiiibiiiiiiibiiii_param_12];
	ld.param.u32 	%r161, [_Z21fused_two_conv_threadPfS_S_S_S_S_S_iiiiiiiiibiiiiiiibiiii_param_13];
	ld.param.u32 	%r162, [_Z21fused_two_conv_threadPfS_S_S_S_S_S_iiiiiiiiibiiiiiiibiiii_param_14];
	ld.param.u32 	%r163, [_Z21fused_two_conv_threadPfS_S_S_S_S_S_iiiiiiiiibiiiiiiibiiii_param_15];
	ld.param.s8 	%rs21, [_Z21fused_two_conv_threadPfS_S_S_S_S_S_iiiiiiiiibiiiiiiibiiii_param_16];
	ld.param.u32 	%r164, [_Z21fused_two_conv_threadPfS_S_S_S_S_S_iiiiiiiiibiiiiiiibiiii_param_17];
	ld.param.u32 	%r165, [_Z21fused_two_conv_threadPfS_S_S_S_S_S_iiiiiiiiibiiiiiiibiiii_param_18];
	ld.param.u32 	%r166, [_Z21fused_two_conv_threadPfS_S_S_S_S_S_iiiiiiiiibiiiiiiibiiii_param_19];
	ld.param.u32 	%r167, [_Z21fused_two_conv_threadPfS_S_S_S_S_S_iiiiiiiiibiiiiiiibiiii_param_20];
	ld.param.u32 	%r168, [_Z21fused_two_conv_threadPfS_S_S_S_S_S_iiiiiiiiibiiiiiiibiiii_param_21];
	ld.param.u32 	%r169, [_Z21fused_two_conv_threadPfS_S_S_S_S_S_iiiiiiiiibiiiiiiibiiii_param_22];
	ld.param.u32 	%r170, [_Z21fused_two_conv_threadPfS_S_S_S_S_S_iiiiiiiiibiiiiiiibiiii_param_23];
	ld.param.s8 	%rs22, [_Z21fused_two_conv_threadPfS_S_S_S_S_S_iiiiiiiiibiiiiiiibiiii_param_24];
	ld.param.u32 	%r171, [_Z21fused_two_conv_threadPfS_S_S_S_S_S_iiiiiiiiibiiiiiiibiiii_param_25];
	ld.param.u32 	%r172, [_Z21fused_two_conv_threadPfS_S_S_S_S_S_iiiiiiiiibiiiiiiibiiii_param_26];
	ld.param.u32 	%r173, [_Z21fused_two_conv_threadPfS_S_S_S_S_S_iiiiiiiiibiiiiiiibiiii_param_27];
	ld.param.u32 	%r174, [_Z21fused_two_conv_threadPfS_S_S_S_S_S_iiiiiiiiibiiiiiiibiiii_param_28];
	cvta.to.global.u64 	%rd1, %rd16;
	cvta.to.global.u64 	%rd2, %rd18;
	cvta.to.global.u64 	%rd3, %rd20;
	cvta.to.global.u64 	%rd4, %rd15;
	cvta.to.global.u64 	%rd5, %rd17;
	cvta.to.global.u64 	%rd6, %rd19;
	add.u64 	%rd7, %SPL, 0;
	mov.u32 	%r1, %ntid.x;
	mov.u32 	%r175, %tid.y;
	mov.u32 	%r176, %tid.x;
	mad.lo.s32 	%r2, %r1, %r175, %r176;
	shl.b32 	%r177, %r171, 5;
	setp.ge.s32 	%p1, %r2, %r177;
	@%p1 bra 	$L__BB1_69;
	mov.u32 	%r178, %ctaid.x;
	mul.lo.s32 	%r179, %r178, %r1;
	mad.lo.s32 	%r3, %r179, %r171, %r2;
	mov.u32 	%r180, %nctaid.x;
	mul.lo.s32 	%r181, %r180, %r1;
	mul.lo.s32 	%r4, %r181, %r171;
	mul.lo.s32 	%r5, %r159, %r159;
	mul.lo.s32 	%r6, %r5, %r160;
	setp.lt.s32 	%p2, %r173, 1;
	@%p2 bra 	$L__BB1_69;
	setp.lt.s32 	%p3, %r155, 1;
	@%p3 bra 	$L__BB1_66;
	setp.lt.s32 	%p6, %r158, 1;
	@%p6 bra 	$L__BB1_51;
	setp.lt.s32 	%p18, %r161, 1;
	@%p18 bra 	$L__BB1_36;
	setp.eq.s16 	%p30, %rs21, 0;
	@%p30 bra 	$L__BB1_19;
	mov.b32 	%r304, 0;
$L__BB1_7:
	setp.ge.s32 	%p31, %r3, %r6;
	@%p31 bra 	$L__BB1_35;
	div.s32 	%r35, %r3, %r5;
	mul.lo.s32 	%r217, %r35, %r5;
	sub.s32 	%r218, %r3, %r217;
	div.s32 	%r219, %r218, %r159;
	mul.lo.s32 	%r220, %r219, %r159;
	sub.s32 	%r221, %r218, %r220;
	mul.lo.s32 	%r222, %r221, %r162;
	sub.s32 	%r36, %r222, %r163;
	add.s32 	%r37, %r36, %r161;
	mul.lo.s32 	%r223, %r219, %r162;
	sub.s32 	%r38, %r223, %r163;
	add.s32 	%r39, %r38, %r161;
	mov.b32 	%r306, 0;
	st.local.u32 	[%rd7], %r306;
	st.local.u32 	[%rd7+4], %r306;
	st.local.u32 	[%rd7+8], %r306;
	st.local.u32 	[%rd7+12], %r306;
	st.local.u32 	[%rd7+16], %r306;
	mul.lo.s32 	%r40, %r35, %r158;
	mov.b16 	%rs44, 0;
	mul.wide.s32 	%rd27, %r35, 4;
	add.s64 	%rd28, %rd4, %rd27;
	mul.wide.s32 	%rd29, %r3, 4;
	add.s64 	%rd30, %rd3, %rd29;
$L__BB1_9:
	mul.wide.u32 	%rd22, %r306, 4;
	add.s64 	%rd9, %rd7, %rd22;
	mov.b32 	%r307, 0;
$L__BB1_10:
	mul.lo.s32 	%r46, %r307, %r157;
	add.s32 	%r226, %r307, %r40;
	mul.lo.s32 	%r47, %r226, %r161;
	mov.b32 	%r308, 0;
	mov.u32 	%r309, %r38;
$L__BB1_11:
	add.s32 	%r228, %r309, %r46;
	mul.lo.s32 	%r50, %r228, %r157;
	add.s32 	%r229, %r47, %r308;
	mul.lo.s32 	%r51, %r229, %r161;
	mov.b32 	%r310, 0;
	mov.u32 	%r311, %r36;
$L__BB1_12:
	or.b32  	%r230, %r311, %r309;
	setp.lt.s32 	%p32, %r230, 0;
	max.s32 	%r231, %r309, %r311;
	setp.ge.s32 	%p33, %r231, %r157;
	or.pred  	%p34, %p33, %p32;
	@%p34 bra 	$L__BB1_14;
	add.s32 	%r232, %r311, %r50;
	mul.wide.s32 	%rd23, %r232, 4;
	add.s64 	%rd24, %rd2, %rd23;
	ld.global.f32 	%f62, [%rd24];
	add.s32 	%r233, %r310, %r51;
	mul.wide.s32 	%rd25, %r233, 4;
	add.s64 	%rd26, %rd1, %rd25;
	ld.global.f32 	%f63, [%rd26];
	ld.local.f32 	%f64, [%rd9];
	fma.rn.f32 	%f65, %f62, %f63, %f64;
	st.local.f32 	[%rd9], %f65;
	mov.b16 	%rs44, 1;
$L__BB1_14:
	add.s32 	%r311, %r311, 1;
	add.s32 	%r310, %r310, 1;
	setp.lt.s32 	%p35, %r311, %r37;
	@%p35 bra 	$L__BB1_12;
	add.s32 	%r309, %r309, 1;
	add.s32 	%r308, %r308, 1;
	setp.lt.s32 	%p36, %r309, %r39;
	@%p36 bra 	$L__BB1_11;
	add.s32 	%r307, %r307, 1;
	setp.ne.s32 	%p37, %r307, %r158;
	@%p37 bra 	$L__BB1_10;
	and.b16  	%rs25, %rs44, 255;
	setp.eq.s16 	%p38, %rs25, 0;
	@%p38 bra 	$L__BB1_34;
	ld.global.f32 	%f66, [%rd28];
	ld.local.f32 	%f67, [%rd9];
	add.f32 	%f68, %f66, %f67;
	setp.lt.f32 	%p39, %f68, 0f00000000;
	selp.f32 	%f69, 0f00000000, %f68, %p39;
	st.local.f32 	[%rd9], %f69;
	st.global.f32 	[%rd30], %f69;
	bra.uni 	$L__BB1_34;
$L__BB1_19:
	mov.b32 	%r296, 0;
$L__BB1_20:
	setp.ge.s32 	%p42, %r3, %r6;
	@%p42 bra 	$L__BB1_33;
	div.s32 	%r9, %r3, %r5;
	mul.lo.s32 	%r236, %r9, %r5;
	sub.s32 	%r237, %r3, %r236;
	div.s32 	%r238, %r237, %r159;
	mul.lo.s32 	%r239, %r238, %r159;
	sub.s32 	%r240, %r237, %r239;
	mul.lo.s32 	%r241, %r240, %r162;
	sub.s32 	%r10, %r241, %r163;
	add.s32 	%r11, %r10, %r161;
	mul.lo.s32 	%r242, %r238, %r162;
	sub.s32 	%r12, %r242, %r163;
	add.s32 	%r13, %r12, %r161;
	mov.b32 	%r298, 0;
	st.local.u32 	[%rd7], %r298;
	st.local.u32 	[%rd7+4], %r298;
	st.local.u32 	[%rd7+8], %r298;
	st.local.u32 	[%rd7+12], %r298;
	st.local.u32 	[%rd7+16], %r298;
	mul.lo.s32 	%r14, %r9, %r158;
	mov.b16 	%rs39, 0;
	mul.wide.s32 	%rd36, %r9, 4;
	add.s64 	%rd37, %rd4, %rd36;
	mul.wide.s32 	%rd38, %r3, 4;
	add.s64 	%rd39, %rd3, %rd38;
$L__BB1_22:
	mul.wide.u32 	%rd31, %r298, 4;
	add.s64 	%rd8, %rd7, %rd31;
	mov.b32 	%r299, 0;
$L__BB1_23:
	mul.lo.s32 	%r20, %r299, %r157;
	add.s32 	%r245, %r299, %r14;
	mul.lo.s32 	%r21, %r245, %r161;
	mov.b32 	%r300, 0;
	mov.u32 	%r301, %r12;
$L__BB1_24:
	add.s32 	%r247, %r301, %r20;
	mul.lo.s32 	%r24, %r247, %r157;
	add.s32 	%r248, %r21, %r300;
	mul.lo.s32 	%r25, %r248, %r161;
	mov.b32 	%r302, 0;
	mov.u32 	%r303, %r10;
$L__BB1_25:
	or.b32  	%r249, %r303, %r301;
	setp.lt.s32 	%p43, %r249, 0;
	max.s32 	%r250, %r301, %r303;
	setp.ge.s32 	%p44, %r250, %r157;
	or.pred  	%p45, %p44, %p43;
	@%p45 bra 	$L__BB1_27;
	add.s32 	%r251, %r303, %r24;
	mul.wide.s32 	%rd32, %r251, 4;
	add.s64 	%rd33, %rd2, %rd32;
	ld.global.f32 	%f70, [%rd33];
	add.s32 	%r252, %r302, %r25;
	mul.wide.s32 	%rd34, %r252, 4;
	add.s64 	%rd35, %rd1, %rd34;
	ld.global.f32 	%f71, [%rd35];
	ld.local.f32 	%f72, [%rd8];
	fma.rn.f32 	%f73, %f70, %f71, %f72;
	st.local.f32 	[%rd8], %f73;
	mov.b16 	%rs39, 1;
$L__BB1_27:
	add.s32 	%r303, %r303, 1;
	add.s32 	%r302, %r302, 1;
	setp.lt.s32 	%p46, %r303, %r11;
	@%p46 bra 	$L__BB1_25;
	add.s32 	%r301, %r301, 1;
	add.s32 	%r300, %r300, 1;
	setp.lt.s32 	%p47, %r301, %r13;
	@%p47 bra 	$L__BB1_24;
	add.s32 	%r299, %r299, 1;
	setp.ne.s32 	%p48, %r299, %r158;
	@%p48 bra 	$L__BB1_23;
	and.b16  	%rs28, %rs39, 255;
	setp.eq.s16 	%p49, %rs28, 0;
	@%p49 bra 	$L__BB1_32;
	ld.global.f32 	%f74, [%rd37];
	ld.local.f32 	%f75, [%rd8];
	add.f32 	%f76, %f74, %f75;
	st.local.f32 	[%rd8], %f76;
	st.global.f32 	[%rd39], %f76;
$L__BB1_32:
	add.s32 	%r298, %r298, 1;
	setp.eq.s32 	%p50, %r298, %r155;
	@%p50 bra 	$L__BB1_33;
	bra.uni 	$L__BB1_22;
$L__BB1_33:
	add.s32 	%r3, %r3, %r4;
	add.s32 	%r296, %r296, 1;
	setp.eq.s32 	%p51, %r296, %r173;
	@%p51 bra 	$L__BB1_69;
	bra.uni 	$L__BB1_20;
$L__BB1_34:
	add.s32 	%r306, %r306, 1;
	setp.eq.s32 	%p40, %r306, %r155;
	@%p40 bra 	$L__BB1_35;
	bra.uni 	$L__BB1_9;
$L__BB1_35:
	add.s32 	%r3, %r3, %r4;
	add.s32 	%r304, %r304, 1;
	setp.eq.s32 	%p41, %r304, %r173;
	@%p41 bra 	$L__BB1_69;
	bra.uni 	$L__BB1_7;
$L__BB1_36:
	setp.ne.s16 	%p19, %rs21, 0;
	@%p19 bra 	$L__BB1_44;
	and.b32  	%r59, %r173, 3;
	setp.lt.u32 	%p25, %r173, 4;
	@%p25 bra 	$L__BB1_41;
	and.b32  	%r60, %r173, 2147483644;
	mov.b32 	%r313, 0;
$L__BB1_39:
	add.s32 	%r208, %r3, %r4;
	min.s32 	%r209, %r3, %r208;
	add.s32 	%r210, %r208, %r4;
	add.s32 	%r211, %r210, %r4;
	min.s32 	%r212, %r210, %r211;
	min.s32 	%r213, %r212, %r209;
	setp.lt.s32 	%p26, %r213, %r6;
	selp.f32 	%f87, 0f00000000, %f87, %p26;
	selp.f32 	%f88, 0f00000000, %f88, %p26;
	selp.f32 	%f89, 0f00000000, %f89, %p26;
	selp.f32 	%f90, 0f00000000, %f90, %p26;
	selp.f32 	%f91, 0f00000000, %f91, %p26;
	add.s32 	%r3, %r211, %r4;
	add.s32 	%r313, %r313, 4;
	setp.ne.s32 	%p27, %r313, %r60;
	@%p27 bra 	$L__BB1_39;
	st.local.f32 	[%rd7], %f91;
	st.local.f32 	[%rd7+4], %f90;
	st.local.f32 	[%rd7+8], %f89;
	st.local.f32 	[%rd7+12], %f88;
	st.local.f32 	[%rd7+16], %f87;
$L__BB1_41:
	setp.eq.s32 	%p28, %r59, 0;
	@%p28 bra 	$L__BB1_69;
	mov.b32 	%r314, 0;
$L__BB1_43:
	.pragma "nounroll";
	add.s32 	%r314, %r314, 1;
	setp.eq.s32 	%p29, %r314, %r59;
	@%p29 bra 	$L__BB1_69;
	bra.uni 	$L__BB1_43;
$L__BB1_44:
	and.b32  	%r67, %r173, 3;
	setp.lt.u32 	%p20, %r173, 4;
	@%p20 bra 	$L__BB1_48;
	and.b32  	%r68, %r173, 2147483644;
	mov.b32 	%r316, 0;
$L__BB1_46:
	add.s32 	%r200, %r3, %r4;
	min.s32 	%r201, %r3, %r200;
	add.s32 	%r202, %r200, %r4;
	add.s32 	%r203, %r202, %r4;
	min.s32 	%r204, %r202, %r203;
	min.s32 	%r205, %r204, %r201;
	setp.lt.s32 	%p21, %r205, %r6;
	selp.f32 	%f92, 0f00000000, %f92, %p21;
	selp.f32 	%f93, 0f00000000, %f93, %p21;
	selp.f32 	%f94, 0f00000000, %f94, %p21;
	selp.f32 	%f95, 0f00000000, %f95, %p21;
	selp.f32 	%f96, 0f00000000, %f96, %p21;
	add.s32 	%r3, %r203, %r4;
	add.s32 	%r316, %r316, 4;
	setp.ne.s32 	%p22, %r316, %r68;
	@%p22 bra 	$L__BB1_46;
	st.local.f32 	[%rd7], %f96;
	st.local.f32 	[%rd7+4], %f95;
	st.local.f32 	[%rd7+8], %f94;
	st.local.f32 	[%rd7+12], %f93;
	st.local.f32 	[%rd7+16], %f92;
$L__BB1_48:
	setp.eq.s32 	%p23, %r67, 0;
	@%p23 bra 	$L__BB1_69;
	mov.b32 	%r317, 0;
$L__BB1_50:
	.pragma "nounroll";
	add.s32 	%r317, %r317, 1;
	setp.eq.s32 	%p24, %r317, %r67;
	@%p24 bra 	$L__BB1_69;
	bra.uni 	$L__BB1_50;
$L__BB1_51:
	setp.ne.s16 	%p7, %rs21, 0;
	@%p7 bra 	$L__BB1_59;
	and.b32  	%r75, %r173, 3;
	setp.lt.u32 	%p13, %r173, 4;
	@%p13 bra 	$L__BB1_56;
	and.b32  	%r76, %r173, 2147483644;
	mov.b32 	%r319, 0;
$L__BB1_54:
	add.s32 	%r192, %r3, %r4;
	min.s32 	%r193, %r3, %r192;
	add.s32 	%r194, %r192, %r4;
	add.s32 	%r195, %r194, %r4;
	min.s32 	%r196, %r194, %r195;
	min.s32 	%r197, %r196, %r193;
	setp.lt.s32 	%p14, %r197, %r6;
	selp.f32 	%f97, 0f00000000, %f97, %p14;
	selp.f32 	%f98, 0f00000000, %f98, %p14;
	selp.f32 	%f99, 0f00000000, %f99, %p14;
	selp.f32 	%f100, 0f00000000, %f100, %p14;
	selp.f32 	%f101, 0f00000000, %f101, %p14;
	add.s32 	%r3, %r195, %r4;
	add.s32 	%r319, %r319, 4;
	setp.ne.s32 	%p15, %r319, %r76;
	@%p15 bra 	$L__BB1_54;
	st.local.f32 	[%rd7], %f101;
	st.local.f32 	[%rd7+4], %f100;
	st.local.f32 	[%rd7+8], %f99;
	st.local.f32 	[%rd7+12], %f98;
	st.local.f32 	[%rd7+16], %f97;
$L__BB1_56:
	setp.eq.s32 	%p16, %r75, 0;
	@%p16 bra 	$L__BB1_69;
	mov.b32 	%r320, 0;
$L__BB1_58:
	.pragma "nounroll";
	add.s32 	%r320, %r320, 1;
	setp.eq.s32 	%p17, %r320, %r75;
	@%p17 bra 	$L__BB1_69;
	bra.uni 	$L__BB1_58;
$L__BB1_59:
	and.b32  	%r83, %r173, 3;
	setp.lt.u32 	%p8, %r173, 4;
	@%p8 bra 	$L__BB1_63;
	and.b32  	%r84, %r173, 2147483644;
	mov.b32 	%r322, 0;
$L__BB1_61:
	add.s32 	%r184, %r3, %r4;
	min.s32 	%r185, %r3, %r184;
	add.s32 	%r186, %r184, %r4;
	add.s32 	%r187, %r186, %r4;
	min.s32 	%r188, %r186, %r187;
	min.s32 	%r189, %r188, %r185;
	setp.lt.s32 	%p9, %r189, %r6;
	selp.f32 	%f102, 0f00000000, %f102, %p9;
	selp.f32 	%f103, 0f00000000, %f103, %p9;
	selp.f32 	%f104, 0f00000000, %f104, %p9;
	selp.f32 	%f105, 0f00000000, %f105, %p9;
	selp.f32 	%f106, 0f00000000, %f106, %p9;
	add.s32 	%r3, %r187, %r4;
	add.s32 	%r322, %r322, 4;
	setp.ne.s32 	%p10, %r322, %r84;
	@%p10 bra 	$L__BB1_61;
	st.local.f32 	[%rd7], %f106;
	st.local.f32 	[%rd7+4], %f105;
	st.local.f32 	[%rd7+8], %f104;
	st.local.f32 	[%rd7+12], %f103;
	st.local.f32 	[%rd7+16], %f102;
$L__BB1_63:
	setp.eq.s32 	%p11, %r83, 0;
	@%p11 bra 	$L__BB1_69;
	mov.b32 	%r323, 0;
$L__BB1_65:
	.pragma "nounroll";
	add.s32 	%r323, %r323, 1;
	setp.eq.s32 	%p12, %r323, %r83;
	@%p12 bra 	$L__BB1_69;
	bra.uni 	$L__BB1_65;
$L__BB1_66:
	setp.lt.u32 	%p4, %r173, 8;
	@%p4 bra 	$L__BB1_69;
	and.b32  	%r91, %r173, 2147483640;
	mov.b32 	%r324, 0;
$L__BB1_68:
	.pragma "nounroll";
	add.s32 	%r324, %r324, 8;
	setp.ne.s32 	%p5, %r324, %r91;
	@%p5 bra 	$L__BB1_68;
$L__BB1_69:
	shl.b32 	%r253, %r172, 5;
	setp.ge.s32 	%p52, %r2, %r253;
	@%p52 bra 	$L__BB1_114;
	mov.u32 	%r254, %ctaid.x;
	mul.lo.s32 	%r255, %r254, %r1;
	mad.lo.s32 	%r326, %r255, %r172, %r2;
	mov.u32 	%r256, %nctaid.x;
	mul.lo.s32 	%r257, %r256, %r1;
	mul.lo.s32 	%r95, %r257, %r172;
	mul.lo.s32 	%r96, %r166, %r166;
	mul.lo.s32 	%r97, %r96, %r167;
	setp.lt.s32 	%p53, %r174, 1;
	@%p53 bra 	$L__BB1_114;
	setp.lt.s32 	%p54, %r156, 1;
	@%p54 bra 	$L__BB1_111;
	setp.lt.s32 	%p57, %r165, 1;
	@%p57 bra 	$L__BB1_104;
	ld.param.u64 	%rd51, [_Z21fused_two_conv_threadPfS_S_S_S_S_S_iiiiiiiiibiiiiiiibiiii_param_6];
	neg.s32 	%r98, %r170;
	cvta.to.global.u64 	%rd10, %rd51;
	mov.b32 	%r325, 0;
$L__BB1_74:
	setp.ge.s32 	%p63, %r326, %r97;
	@%p63 bra 	$L__BB1_76;
	setp.gt.s32 	%p64, %r168, 0;
	div.s32 	%r268, %r326, %r96;
	mul.lo.s32 	%r269, %r268, %r96;
	sub.s32 	%r270, %r326, %r269;
	div.s32 	%r271, %r270, %r166;
	mul.lo.s32 	%r272, %r271, %r166;
	sub.s32 	%r273, %r270, %r272;
	mul.lo.s32 	%r101, %r273, %r169;
	sub.s32 	%r102, %r101, %r170;
	add.s32 	%r103, %r102, %r168;
	mul.lo.s32 	%r274, %r271, %r169;
	sub.s32 	%r104, %r274, %r170;
	add.s32 	%r105, %r104, %r168;
	mov.b32 	%r275, 0;
	st.local.u32 	[%rd7], %r275;
	st.local.u32 	[%rd7+4], %r275;
	st.local.u32 	[%rd7+8], %r275;
	st.local.u32 	[%rd7+12], %r275;
	st.local.u32 	[%rd7+16], %r275;
	mul.lo.s32 	%r106, %r268, %r165;
	mul.wide.s32 	%rd40, %r326, 4;
	add.s64 	%rd11, %rd10, %rd40;
	@%p64 bra 	$L__BB1_77;
$L__BB1_76:
	add.s32 	%r326, %r326, %r95;
	add.s32 	%r325, %r325, 1;
	setp.eq.s32 	%p83, %r325, %r174;
	@%p83 bra 	$L__BB1_114;
	bra.uni 	$L__BB1_74;
$L__BB1_77:
	setp.eq.s16 	%p65, %rs22, 0;
	@%p65 bra 	$L__BB1_92;
	add.s32 	%r109, %r98, %r101;
	mov.b16 	%rs54, 0;
	mov.b32 	%r333, 0;
$L__BB1_79:
	mul.wide.u32 	%rd41, %r333, 4;
	add.s64 	%rd13, %rd7, %rd41;
	mov.b32 	%r334, 0;
$L__BB1_80:
	mul.lo.s32 	%r129, %r334, %r164;
	add.s32 	%r279, %r334, %r106;
	mul.lo.s32 	%r130, %r279, %r168;
	mov.b32 	%r335, 0;
	mov.u32 	%r336, %r104;
$L__BB1_81:
	add.s32 	%r280, %r336, %r129;
	add.s32 	%r281, %r130, %r335;
	mul.lo.s32 	%r338, %r281, %r168;
	mad.lo.s32 	%r337, %r280, %r164, %r109;
	mov.u32 	%r339, %r102;
$L__BB1_82:
	or.b32  	%r282, %r339, %r336;
	setp.lt.s32 	%p66, %r282, 0;
	max.s32 	%r283, %r336, %r339;
	setp.ge.s32 	%p67, %r283, %r164;
	or.pred  	%p68, %p67, %p66;
	@%p68 bra 	$L__BB1_84;
	mul.wide.s32 	%rd42, %r337, 4;
	add.s64 	%rd43, %rd6, %rd42;
	ld.global.f32 	%f77, [%rd43];
	mul.wide.s32 	%rd44, %r338, 4;
	add.s64 	%rd45, %rd5, %rd44;
	ld.global.f32 	%f78, [%rd45];
	ld.local.f32 	%f79, [%rd13];
	fma.rn.f32 	%f80, %f77, %f78, %f79;
	st.local.f32 	[%rd13], %f80;
	mov.b16 	%rs54, 1;
$L__BB1_84:
	add.s32 	%r339, %r339, 1;
	add.s32 	%r338, %r338, 1;
	add.s32 	%r337, %r337, 1;
	setp.lt.s32 	%p69, %r339, %r103;
	@%p69 bra 	$L__BB1_82;
	add.s32 	%r336, %r336, 1;
	add.s32 	%r335, %r335, 1;
	setp.lt.s32 	%p70, %r336, %r105;
	@%p70 bra 	$L__BB1_81;
	add.s32 	%r334, %r334, 1;
	setp.ne.s32 	%p71, %r334, %r165;
	@%p71 bra 	$L__BB1_80;
	and.b16  	%rs31, %rs54, 255;
	setp.eq.s16 	%p72, %rs31, 0;
	@%p72 bra 	$L__BB1_91;
	ld.local.f32 	%f107, [%rd13];
	setp.geu.f32 	%p73, %f107, 0f00000000;
	@%p73 bra 	$L__BB1_90;
	mov.b32 	%r284, 0;
	st.local.u32 	[%rd13], %r284;
	mov.f32 	%f107, 0f00000000;
$L__BB1_90:
	st.global.f32 	[%rd11], %f107;
$L__BB1_91:
	add.s32 	%r333, %r333, 1;
	setp.eq.s32 	%p74, %r333, %r156;
	@%p74 bra 	$L__BB1_76;
	bra.uni 	$L__BB1_79;
$L__BB1_92:
	mov.b16 	%rs49, 0;
	mov.b32 	%r327, 0;
$L__BB1_93:
	mul.wide.u32 	%rd46, %r327, 4;
	add.s64 	%rd12, %rd7, %rd46;
	mov.b32 	%r328, 0;
$L__BB1_94:
	mul.lo.s32 	%r113, %r328, %r164;
	add.s32 	%r288, %r328, %r106;
	mul.lo.s32 	%r114, %r288, %r168;
	mov.b32 	%r329, 0;
	mov.u32 	%r330, %r104;
$L__BB1_95:
	add.s32 	%r290, %r330, %r113;
	mul.lo.s32 	%r117, %r290, %r164;
	add.s32 	%r291, %r114, %r329;
	mul.lo.s32 	%r118, %r291, %r168;
	mov.b32 	%r331, 0;
	mov.u32 	%r332, %r102;
$L__BB1_96:
	or.b32  	%r292, %r332, %r330;
	setp.lt.s32 	%p75, %r292, 0;
	max.s32 	%r293, %r330, %r332;
	setp.ge.s32 	%p76, %r293, %r164;
	or.pred  	%p77, %p76, %p75;
	@%p77 bra 	$L__BB1_98;
	add.s32 	%r294, %r332, %r117;
	mul.wide.s32 	%rd47, %r294, 4;
	add.s64 	%rd48, %rd6, %rd47;
	ld.global.f32 	%f82, [%rd48];
	add.s32 	%r295, %r331, %r118;
	mul.wide.s32 	%rd49, %r295, 4;
	add.s64 	%rd50, %rd5, %rd49;
	ld.global.f32 	%f83, [%rd50];
	ld.local.f32 	%f84, [%rd12];
	fma.rn.f32 	%f85, %f82, %f83, %f84;
	st.local.f32 	[%rd12], %f85;
	mov.b16 	%rs49, 1;
$L__BB1_98:
	add.s32 	%r332, %r332, 1;
	add.s32 	%r331, %r331, 1;
	setp.lt.s32 	%p78, %r332, %r103;
	@%p78 bra 	$L__BB1_96;
	add.s32 	%r330, %r330, 1;
	add.s32 	%r329, %r329, 1;
	setp.lt.s32 	%p79, %r330, %r105;
	@%p79 bra 	$L__BB1_95;
	add.s32 	%r328, %r328, 1;
	setp.ne.s32 	%p80, %r328, %r165;
	@%p80 bra 	$L__BB1_94;
	and.b16  	%rs34, %rs49, 255;
	setp.eq.s16 	%p81, %rs34, 0;
	@%p81 bra 	$L__BB1_103;
	ld.local.f32 	%f86, [%rd12];
	st.global.f32 	[%rd11], %f86;
$L__BB1_103:
	add.s32 	%r327, %r327, 1;
	setp.eq.s32 	%p82, %r327, %r156;
	@%p82 bra 	$L__BB1_76;
	bra.uni 	$L__BB1_93;
$L__BB1_104:
	and.b32  	%r144, %r174, 3;
	setp.lt.u32 	%p58, %r174, 4;
	@%p58 bra 	$L__BB1_108;
	and.b32  	%r145, %r174, 2147483644;
	ld.local.f32 	%f112, [%rd7];
	ld.local.f32 	%f111, [%rd7+4];
	ld.local.f32 	%f110, [%rd7+8];
	ld.local.f32 	%f109, [%rd7+12];
	ld.local.f32 	%f108, [%rd7+16];
	mov.b32 	%r341, 0;
$L__BB1_106:
	add.s32 	%r260, %r326, %r95;
	min.s32 	%r261, %r326, %r260;
	add.s32 	%r262, %r260, %r95;
	add.s32 	%r263, %r262, %r95;
	min.s32 	%r264, %r262, %r263;
	min.s32 	%r265, %r264, %r261;
	setp.lt.s32 	%p59, %r265, %r97;
	selp.f32 	%f108, 0f00000000, %f108, %p59;
	selp.f32 	%f109, 0f00000000, %f109, %p59;
	selp.f32 	%f110, 0f00000000, %f110, %p59;
	selp.f32 	%f111, 0f00000000, %f111, %p59;
	selp.f32 	%f112, 0f00000000, %f112, %p59;
	add.s32 	%r326, %r263, %r95;
	add.s32 	%r341, %r341, 4;
	setp.ne.s32 	%p60, %r341, %r145;
	@%p60 bra 	$L__BB1_106;
	st.local.f32 	[%rd7], %f112;
	st.local.f32 	[%rd7+4], %f111;
	st.local.f32 	[%rd7+8], %f110;
	st.local.f32 	[%rd7+12], %f109;
	st.local.f32 	[%rd7+16], %f108;
$L__BB1_108:
	setp.eq.s32 	%p61, %r144, 0;
	@%p61 bra 	$L__BB1_114;
	mov.b32 	%r342, 0;
$L__BB1_110:
	.pragma "nounroll";
	add.s32 	%r342, %r342, 1;
	setp.eq.s32 	%p62, %r342, %r144;
	@%p62 bra 	$L__BB1_114;
	bra.uni 	$L__BB1_110;
$L__BB1_111:
	setp.lt.u32 	%p55, %r174, 8;
	@%p55 bra 	$L__BB1_114;
	and.b32  	%r152, %r174, 2147483640;
	mov.b32 	%r343, 0;
$L__BB1_113:
	.pragma "nounroll";
	add.s32 	%r343, %r343, 8;
	setp.ne.s32 	%p56, %r343, %r152;
	@%p56 bra 	$L__BB1_113;
$L__BB1_114:
	ret;

}


// ===== COMPILED SASS (sm_100) =====

	.target	sm_100

	.elftype	@"ET_EXEC"


//--------------------- .note.nv.tkinfo           --------------------------
	.section	.note.nv.tkinfo,"",@"SHT_NOTE"
	.sectionflags	@"SHF_NOTE_NV_TKINFO"
	.tkinfo
        /*0018*/ 	.word	0x00000002
        /*0030*/ 	.string	""
        /*0030*/ 	.string	"ptxas"
        /*0030*/ 	.string	"Cuda compilation tools, release 13.0, V13.0.88"
        /*0030*/ 	.string	"Build cuda_13.0.r13.0/compiler.36424714_0"
        /*0030*/ 	.string	"-arch sm_100 -m 64 "



//--------------------- .note.nv.cuinfo           --------------------------
	.section	.note.nv.cuinfo,"",@"SHT_NOTE"
	.sectionflags	@"SHF_NOTE_NV_CUINFO"
        /*0018*/ 	.short	0x0002
        /*001a*/ 	.short	0x0064
        /*001c*/ 	.short	0x0082
	.zero		2


//--------------------- .nv.info                  --------------------------
	.section	.nv.info,"",@"SHT_CUDA_INFO"
	.align	4


	//----- nvinfo : EIATTR_REGCOUNT
	.align		4
        /*0000*/ 	.byte	0x04, 0x2f
        /*0002*/ 	.short	(.L_1 - .L_0)
	.align		4
.L_0:
        /*0004*/ 	.word	index@(_Z20fused_two_conv_blockPfS_S_S_S_S_S_iiiiiiiiibiiiiiiibiiiib)
        /*0008*/ 	.word	0x00000020


	//----- nvinfo : EIATTR_FRAME_SIZE
	.align		4
.L_1:
        /*000c*/ 	.byte	0x04, 0x11
        /*000e*/ 	.short	(.L_3 - .L_2)
	.align		4
.L_2:
        /*0010*/ 	.word	index@(_Z20fused_two_conv_blockPfS_S_S_S_S_S_iiiiiiiiibiiiiiiibiiiib)
        /*0014*/ 	.word	0x00000000


	//----- nvinfo : EIATTR_REGCOUNT
	.align		4
.L_3:
        /*0018*/ 	.byte	0x04, 0x2f
        /*001a*/ 	.short	(.L_5 - .L_4)
	.align		4
.L_4:
        /*001c*/ 	.word	index@(_Z21fused_two_conv_threadPfS_S_S_S_S_S_iiiiiiiiibiiiiiiibiiii)
        /*0020*/ 	.word	0x00000020


	//----- nvinfo : EIATTR_FRAME_SIZE
	.align		4
.L_5:
        /*0024*/ 	.byte	0x04, 0x11
        /*0026*/ 	.short	(.L_7 - .L_6)
	.align		4
.L_6:
        /*0028*/ 	.word	index@(_Z21fused_two_conv_threadPfS_S_S_S_S_S_iiiiiiiiibiiiiiiibiiii)
        /*002c*/ 	.word	0x00000000


	//----- nvinfo : EIATTR_MIN_STACK_SIZE
	.align		4
.L_7:
        /*0030*/ 	.byte	0x04, 0x12
        /*0032*/ 	.short	(.L_9 - .L_8)
	.align		4
.L_8:
        /*0034*/ 	.word	index@(_Z21fused_two_conv_threadPfS_S_S_S_S_S_iiiiiiiiibiiiiiiibiiii)
        /*0038*/ 	.word	0x00000000


	//----- nvinfo : EIATTR_MIN_STACK_SIZE
	.align		4
.L_9:
        /*003c*/ 	.byte	0x04, 0x12
        /*003e*/ 	.short	(.L_11 - .L_10)
	.align		4
.L_10:
        /*0040*/ 	.word	index@(_Z20fused_two_conv_blockPfS_S_S_S_S_S_iiiiiiiiibiiiiiiibiiiib)
        /*0044*/ 	.word	0x00000000
.L_11:


//--------------------- .nv.compat                --------------------------
	.section	.nv.compat,"",@"SHT_CUDA_COMPAT_INFO"
	.align	4
        /*0000*/ 	.byte	0x02, 0x09, 0x00, 0x00, 0x02, 0x02, 0x01, 0x00, 0x02, 0x05, 0x05, 0x00, 0x03, 0x07, 0x01, 0x01
        /*0010*/ 	.byte	0x02, 0x03, 0x00, 0x00, 0x02, 0x06, 0x01, 0x00, 0x04, 0x0b, 0x08, 0x00, 0x09, 0x00, 0x00, 0x00
        /*0020*/ 	.byte	0x00, 0x00, 0x00, 0x00


//--------------------- .nv.info._Z21fused_two_conv_threadPfS_S_S_S_S_S_iiiiiiiiibiiiiiiibiiii --------------------------
	.section	.nv.info._Z21fused_two_conv_threadPfS_S_S_S_S_S_iiiiiiiiibiiiiiiibiiii,"",@"SHT_CUDA_INFO"
	.sectionflags	@""
	.align	4


	//----- nvinfo : EIATTR_CUDA_API_VERSION
	.align		4
        /*0000*/ 	.byte	0x04, 0x37
        /*0002*/ 	.short	(.L_13 - .L_12)
.L_12:
        /*0004*/ 	.word	0x00000082


	//----- nvinfo : EIATTR_KPARAM_INFO
	.align		4
.L_13:
        /*0008*/ 	.byte	0x04, 0x17
        /*000a*/ 	.short	(.L_15 - .L_14)
.L_14:
        /*000c*/ 	.word	0x00000000
        /*0010*/ 	.short	0x001c
        /*0012*/ 	.short	0x008c
        /*0014*/ 	.byte	0x00, 0xf0, 0x11, 0x00


	//----- nvinfo : EIATTR_KPARAM_INFO
	.align		4
.L_15:
        /*0018*/ 	.byte	0x04, 0x17
        /*001a*/ 	.short	(.L_17 - .L_16)
.L_16:
        /*001c*/ 	.word	0x00000000
        /*0020*/ 	.short	0x001b
        /*0022*/ 	.short	0x0088
        /*0024*/ 	.byte	0x00, 0xf0, 0x11, 0x00


	//----- nvinfo : EIATTR_KPARAM_INFO
	.align		4
.L_17:
        /*0028*/ 	.byte	0x04, 0x17
        /*002a*/ 	.short	(.L_19 - .L_18)
.L_18:
        /*002c*/ 	.word	0x00000000
        /*0030*/ 	.short	0x001a
        /*0032*/ 	.short	0x0084
        /*0034*/ 	.byte	0x00, 0xf0, 0x11, 0x00


	//----- nvinfo : EIATTR_KPARAM_INFO
	.align		4
.L_19:
        /*0038*/ 	.byte	0x04, 0x17
        /*003a*/ 	.short	(.L_21 - .L_20)
.L_20:
        /*003c*/ 	.word	0x00000000
        /*0040*/ 	.short	0x0019
        /*0042*/ 	.short	0x0080
        /*0044*/ 	.byte	0x00, 0xf0, 0x11, 0x00


	//----- nvinfo : EIATTR_KPARAM_INFO
	.align		4
.L_21:
        /*0048*/ 	.byte	0x04, 0x17
        /*004a*/ 	.short	(.L_23 - .L_22)
.L_22:
        /*004c*/ 	.word	0x00000000
        /*0050*/ 	.short	0x0018
        /*0052*/ 	.short	0x007c
        /*0054*/ 	.byte	0x00, 0xf0, 0x05, 0x00


	//----- nvinfo : EIATTR_KPARAM_INFO
	.align		4
.L_23:
        /*0058*/ 	.byte	0x04, 0x17
        /*005a*/ 	.short	(.L_25 - .L_24)
.L_24:
        /*005c*/ 	.word	0x00000000
        /*0060*/ 	.short	0x0017
        /*0062*/ 	.short	0x0078
        /*0064*/ 	.byte	0x00, 0xf0, 0x11, 0x00


	//----- nvinfo : EIATTR_KPARAM_INFO
	.align		4
.L_25:
        /*0068*/ 	.byte	0x04, 0x17
        /*006a*/ 	.short	(.L_27 - .L_26)
.L_26:
        /*006c*/ 	.word	0x00000000
        /*0070*/ 	.short	0x0016
        /*0072*/ 	.short	0x0074
        /*0074*/ 	.byte	0x00, 0xf0, 0x11, 0x00


	//----- nvinfo : EIATTR_KPARAM_INFO
	.align		4
.L_27:
        /*0078*/ 	.byte	0x04, 0x17
        /*007a*/ 	.short	(.L_29 - .L_28)
.L_28:
        /*007c*/ 	.word	0x00000000
        /*0080*/ 	.short	0x0015
        /*0082*/ 	.short	0x0070
        /*0084*/ 	.byte	0x00, 0xf0, 0x11, 0x00


	//----- nvinfo : EIATTR_KPARAM_INFO
	.align		4
.L_29:
        /*0088*/ 	.byte	0x04, 0x17
        /*008a*/ 	.short	(.L_31 - .L_30)
.L_30:
        /*008c*/ 	.word	0x00000000
        /*0090*/ 	.short	0x0014
        /*0092*/ 	.short	0x006c
        /*0094*/ 	.byte	0x00, 0xf0, 0x11, 0x00


	//----- nvinfo : EIATTR_KPARAM_INFO
	.align		4
.L_31:
        /*0098*/ 	.byte	0x04, 0x17
        /*009a*/ 	.short	(.L_33 - .L_32)
.L_32:
        /*009c*/ 	.word	0x00000000
        /*00a0*/ 	.short	0x0013
        /*00a2*/ 	.short	0x0068
        /*00a4*/ 	.byte	0x00, 0xf0, 0x11, 0x00


	//----- nvinfo : EIATTR_KPARAM_INFO
	.align		4
.L_33:
        /*00a8*/ 	.byte	0x04, 0x17
        /*00aa*/ 	.short	(.L_35 - .L_34)
.L_34:
        /*00ac*/ 	.word	0x00000000
        /*00b0*/ 	.short	0x0012
        /*00b2*/ 	.short	0x0064
        /*00b4*/ 	.byte	0x00, 0xf0, 0x11, 0x00


	//----- nvinfo : EIATTR_KPARAM_INFO
	.align		4
.L_35:
        /*00b8*/ 	.byte	0x04, 0x17
        /*00ba*/ 	.short	(.L_37 - .L_36)
.L_36:
        /*00bc*/ 	.word	0x00000000
        /*00c0*/ 	.short	0x0011
        /*00c2*/ 	.short	0x0060
        /*00c4*/ 	.byte	0x00, 0xf0, 0x11, 0x00


	//----- nvinfo : EIATTR_KPARAM_INFO
	.align		4
.L_37:
        /*00c8*/ 	.byte	0x04, 0x17
        /*00ca*/ 	.short	(.L_39 - .L_38)
.L_38:
        /*00cc*/ 	.word	0x00000000
        /*00d0*/ 	.short	0x0010
        /*00d2*/ 	.short	0x005c
        /*00d4*/ 	.byte	0x00, 0xf0, 0x05, 0x00


	//----- nvinfo : EIATTR_KPARAM_INFO
	.align		4
.L_39:
        /*00d8*/ 	.byte	0x04, 0x17
        /*00da*/ 	.short	(.L_41 - .L_40)
.L_40:
        /*00dc*/ 	.word	0x00000000
        /*00e0*/ 	.short	0x000f
        /*00e2*/ 	.short	0x0058
        /*00e4*/ 	.byte	0x00, 0xf0, 0x11, 0x00


	//----- nvinfo : EIATTR_KPARAM_INFO
	.align		4
.L_41:
        /*00e8*/ 	.byte	0x04, 0x17
        /*00ea*/ 	.short	(.L_43 - .L_42)
.L_42:
        /*00ec*/ 	.word	0x00000000
        /*00f0*/ 	.short	0x000e
        /*00f2*/ 	.short	0x0054
        /*00f4*/ 	.byte	0x00, 0xf0, 0x11, 0x00


	//----- nvinfo : EIATTR_KPARAM_INFO
	.align		4
.L_43:
        /*00f8*/ 	.byte	0x04, 0x17
        /*00fa*/ 	.short	(.L_45 - .L_44)
.L_44:
        /*00fc*/ 	.word	0x00000000
        /*0100*/ 	.short	0x000d
        /*0102*/ 	.short	0x0050
        /*0104*/ 	.byte	0x00, 0xf0, 0x11, 0x00


	//----- nvinfo : EIATTR_KPARAM_INFO
	.align		4
.L_45:
        /*0108*/ 	.byte	0x04, 0x17
        /*010a*/ 	.short	(.L_47 - .L_46)
.L_46:
        /*010c*/ 	.word	0x00000000
        /*0110*/ 	.short	0x000c
        /*0112*/ 	.short	0x004c
        /*0114*/ 	.byte	0x00, 0xf0, 0x11, 0x00


	//----- nvinfo : EIATTR_KPARAM_INFO
	.align		4
.L_47:
        /*0118*/ 	.byte	0x04, 0x17
        /*011a*/ 	.short	(.L_49 - .L_48)
.L_48:
        /*011c*/ 	.word	0x00000000
        /*0120*/ 	.short	0x000b
        /*0122*/ 	.short	0x0048
        /*0124*/ 	.byte	0x00, 0xf0, 0x11, 0x00


	//----- nvinfo : EIATTR_KPARAM_INFO
	.align		4
.L_49:
        /*0128*/ 	.byte	0x04, 0x17
        /*012a*/ 	.short	(.L_51 - .L_50)
.L_50:
        /*012c*/ 	.word	0x00000000
        /*0130*/ 	.short	0x000a
        /*0132*/ 	.short	0x0044
        /*0134*/ 	.byte	0x00, 0xf0, 0x11, 0x00


	//----- nvinfo : EIATTR_KPARAM_INFO
	.align		4
.L_51:
        /*0138*/ 	.byte	0x04, 0x17
        /*013a*/ 	.short	(.L_53 - .L_52)
.L_52:
        /*013c*/ 	.word	0x00000000
        /*0140*/ 	.short	0x0009
        /*0142*/ 	.short	0x0040
        /*0144*/ 	.byte	0x00, 0xf0, 0x11, 0x00


	//----- nvinfo : EIATTR_KPARAM_INFO
	.align		4
.L_53:
        /*0148*/ 	.byte	0x04, 0x17
        /*014a*/ 	.short	(.L_55 - .L_54)
.L_54:
        /*014c*/ 	.word	0x00000000
        /*0150*/ 	.short	0x0008
        /*0152*/ 	.short	0x003c
        /*0154*/ 	.byte	0x00, 0xf0, 0x11, 0x00


	//----- nvinfo : EIATTR_KPARAM_INFO
	.align		4
.L_55:
        /*0158*/ 	.byte	0x04, 0x17
        /*015a*/ 	.short	(.L_57 - .L_56)
.L_56:
        /*015c*/ 	.word	0x00000000
        /*0160*/ 	.short	0x0007
        /*0162*/ 	.short	0x0038
        /*0164*/ 	.byte	0x00, 0xf0, 0x11, 0x00


	//----- nvinfo : EIATTR_KPARAM_INFO
	.align		4
.L_57:
        /*0168*/ 	.byte	0x04, 0x17
        /*016a*/ 	.short	(.L_59 - .L_58)
.L_58:
        /*016c*/ 	.word	0x00000000
        /*0170*/ 	.short	0x0006
        /*0172*/ 	.short	0x0030
        /*0174*/ 	.byte	0x00, 0xf5, 0x21, 0x00


	//----- nvinfo : EIATTR_KPARAM_INFO
	.align		4
.L_59:
        /*0178*/ 	.byte	0x04, 0x17
        /*017a*/ 	.short	(.L_61 - .L_60)
.L_60:
        /*017c*/ 	.word	0x00000000
        /*0180*/ 	.short	0x0005
        /*0182*/ 	.short	0x0028
        /*0184*/ 	.byte	0x00, 0xf5, 0x21, 0x00


	//----- nvinfo : EIATTR_KPARAM_INFO
	.align		4
.L_61:
        /*0188*/ 	.byte	0x04, 0x17
        /*018a*/ 	.short	(.L_63 - .L_62)
.L_62:
        /*018c*/ 	.word	0x00000000
        /*0190*/ 	.short	0x0004
        /*0192*/ 	.short	0x0020
        /*0194*/ 	.byte	0x00, 0xf5, 0x21, 0x00


	//----- nvinfo : EIATTR_KPARAM_INFO
	.align		4
.L_63:
        /*0198*/ 	.byte	0x04, 0x17
        /*019a*/ 	.short	(.L_65 - .L_64)
.L_64:
        /*019c*/ 	.word	0x00000000
        /*01a0*/ 	.short	0x0003
        /*01a2*/ 	.short	0x0018
        /*01a4*/ 	.byte	0x00, 0xf5, 0x21, 0x00


	//----- nvinfo : EIATTR_KPARAM_INFO
	.align		4
.L_65:
        /*01a8*/ 	.byte	0x04, 0x17
        /*01aa*/ 	.short	(.L_67 - .L_66)
.L_66:
        /*01ac*/ 	.word	0x00000000
        /*01b0*/ 	.short	0x0002
        /*01b2*/ 	.short	0x0010
        /*01b4*/ 	.byte	0x00, 0xf5, 0x21, 0x00


	//----- nvinfo : EIATTR_KPARAM_INFO
	.align		4
.L_67:
        /*01b8*/ 	.byte	0x04, 0x17
        /*01ba*/ 	.short	(.L_69 - .L_68)
.L_68:
        /*01bc*/ 	.word	0x00000000
        /*01c0*/ 	.short	0x0001
        /*01c2*/ 	.short	0x0008
        /*01c4*/ 	.byte	0x00, 0xf5, 0x21, 0x00


	//----- nvinfo : EIATTR_KPARAM_INFO
	.align		4
.L_69:
        /*01c8*/ 	.byte	0x04, 0x17
        /*01ca*/ 	.short	(.L_71 - .L_70)
.L_70:
        /*01cc*/ 	.word	0x00000000
        /*01d0*/ 	.short	0x0000
        /*01d2*/ 	.short	0x0000
        /*01d4*/ 	.byte	0x00, 0xf5, 0x21, 0x00


	//----- nvinfo : EIATTR_SPARSE_MMA_MASK
	.align		4
.L_71:
        /*01d8*/ 	.byte	0x03, 0x50
        /*01da*/ 	.short	0x0000


	//----- nvinfo : EIATTR_MAXREG_COUNT
	.align		4
        /*01dc*/ 	.byte	0x03, 0x1b
        /*01de*/ 	.short	0x00ff


	//----- nvinfo : EIATTR_MERCURY_ISA_VERSION
	.align		4
        /*01e0*/ 	.byte	0x03, 0x5f
        /*01e2*/ 	.short	0x0101


	//----- nvinfo : EIATTR_VRC_CTA_INIT_COUNT
	.align		4
        /*01e4*/ 	.byte	0x02, 0x4a
	.zero		1
	.zero		1


	//----- nvinfo : EIATTR_EXIT_INSTR_OFFSETS
	.align		4
        /*01e8*/ 	.byte	0x04, 0x1c
        /*01ea*/ 	.short	(.L_73 - .L_72)


	//   ....[0]....
.L_72:
        /*01ec*/ 	.word	0x000017e0


	//   ....[1]....
        /*01f0*/ 	.word	0x00001860


	//   ....[2]....
        /*01f4*/ 	.word	0x00001890


	//   ....[3]....
        /*01f8*/ 	.word	0x00002910


	//   ....[4]....
        /*01fc*/ 	.word	0x00002960


	//   ....[5]....
        /*0200*/ 	.word	0x000029a0


	//----- nvinfo : EIATTR_CRS_STACK_SIZE
	.align		4
.L_73:
        /*0204*/ 	.byte	0x04, 0x1e
        /*0206*/ 	.short	(.L_75 - .L_74)
.L_74:
        /*0208*/ 	.word	0x00000000


	//----- nvinfo : EIATTR_CBANK_PARAM_SIZE
	.align		4
.L_75:
        /*020c*/ 	.byte	0x03, 0x19
        /*020e*/ 	.short	0x0090


	//----- nvinfo : EIATTR_PARAM_CBANK
	.align		4
        /*0210*/ 	.byte	0x04, 0x0a
        /*0212*/ 	.short	(.L_77 - .L_76)
	.align		4
.L_76:
        /*0214*/ 	.word	index@(.nv.constant0._Z21fused_two_conv_threadPfS_S_S_S_S_S_iiiiiiiiibiiiiiiibiiii)
        /*0218*/ 	.short	0x0380
        /*021a*/ 	.short	0x0090


	//----- nvinfo : EIATTR_SW_WAR
	.align		4
.L_77:
        /*021c*/ 	.byte	0x04, 0x36
        /*021e*/ 	.short	(.L_79 - .L_78)
.L_78:
        /*0220*/ 	.word	0x00000008
.L_79:


//--------------------- .nv.info._Z20fused_two_conv_blockPfS_S_S_S_S_S_iiiiiiiiibiiiiiiibiiiib --------------------------
	.section	.nv.info._Z20fused_two_conv_blockPfS_S_S_S_S_S_iiiiiiiiibiiiiiiibiiiib,"",@"SHT_CUDA_INFO"
	.sectionflags	@""
	.align	4


	//----- nvinfo : EIATTR_CUDA_API_VERSION
	.align		4
        /*0000*/ 	.byte	0x04, 0x37
        /*0002*/ 	.short	(.L_81 - .L_80)
.L_80:
        /*0004*/ 	.word	0x00000082


	//----- nvinfo : EIATTR_KPARAM_INFO
	.align		4
.L_81:
        /*0008*/ 	.byte	0x04, 0x17
        /*000a*/ 	.short	(.L_83 - .L_82)
.L_82:
        /*000c*/ 	.word	0x00000000
        /*0010*/ 	.short	0x001d
        /*0012*/ 	.short	0x0090
        /*0014*/ 	.byte	0x00, 0xf0, 0x05, 0x00


	//----- nvinfo : EIATTR_KPARAM_INFO
	.align		4
.L_83:
        /*0018*/ 	.byte	0x04, 0x17
        /*001a*/ 	.short	(.L_85 - .L_84)
.L_84:
        /*001c*/ 	.word	0x00000000
        /*0020*/ 	.short	0x001c
        /*0022*/ 	.short	0x008c
        /*0024*/ 	.byte	0x00, 0xf0, 0x11, 0x00


	//----- nvinfo : EIATTR_KPARAM_INFO
	.align		4
.L_85:
        /*0028*/ 	.byte	0x04, 0x17
        /*002a*/ 	.short	(.L_87 - .L_86)
.L_86:
        /*002c*/ 	.word	0x00000000
        /*0030*/ 	.short	0x001b
        /*0032*/ 	.short	0x0088
        /*0034*/ 	.byte	0x00, 0xf0, 0x11, 0x00


	//----- nvinfo : EIATTR_KPARAM_INFO
	.align		4
.L_87:
        /*0038*/ 	.byte	0x04, 0x17
        /*003a*/ 	.short	(.L_89 - .L_88)
.L_88:
        /*003c*/ 	.word	0x00000000
        /*0040*/ 	.short	0x001a
        /*0042*/ 	.short	0x0084
        /*0044*/ 	.byte	0x00, 0xf0, 0x11, 0x00


	//----- nvinfo : EIATTR_KPARAM_INFO
	.align		4
.L_89:
        /*0048*/ 	.byte	0x04, 0x17
        /*004a*/ 	.short	(.L_91 - .L_90)
.L_90:
        /*004c*/ 	.word	0x00000000
        /*0050*/ 	.short	0x0019
        /*0052*/ 	.short	0x0080
        /*0054*/ 	.byte	0x00, 0xf0, 0x11, 0x00


	//----- nvinfo : EIATTR_KPARAM_INFO
	.align		4
.L_91:
        /*0058*/ 	.byte	0x04, 0x17
        /*005a*/ 	.short	(.L_93 - .L_92)
.L_92:
        /*005c*/ 	.word	0x00000000
        /*0060*/ 	.short	0x0018
        /*0062*/ 	.short	0x007c
        /*0064*/ 	.byte	0x00, 0xf0, 0x05, 0x00


	//----- nvinfo : EIATTR_KPARAM_INFO
	.align		4
.L_93:
        /*0068*/ 	.byte	0x04, 0x17
        /*006a*/ 	.short	(.L_95 - .L_94)
.L_94:
        /*006c*/ 	.word	0x00000000
        /*0070*/ 	.short	0x0017
        /*0072*/ 	.short	0x0078
        /*0074*/ 	.byte	0x00, 0xf0, 0x11, 0x00


	//----- nvinfo : EIATTR_KPARAM_INFO
	.align		4
.L_95:
        /*0078*/ 	.byte	0x04, 0x17
        /*007a*/ 	.short	(.L_97 - .L_96)
.L_96:
        /*007c*/ 	.word	0x00000000
        /*0080*/ 	.short	0x0016
        /*0082*/ 	.short	0x0074
        /*0084*/ 	.byte	0x00, 0xf0, 0x11, 0x00


	//----- nvinfo : EIATTR_KPARAM_INFO
	.align		4
.L_97:
        /*0088*/ 	.byte	0x04, 0x17
        /*008a*/ 	.short	(.L_99 - .L_98)
.L_98:
        /*008c*/ 	.word	0x00000000
        /*0090*/ 	.short	0x0015
        /*0092*/ 	.short	0x0070
        /*0094*/ 	.byte	0x00, 0xf0, 0x11, 0x00


	//----- nvinfo : EIATTR_KPARAM_INFO
	.align		4
.L_99:
        /*0098*/ 	.byte	0x04, 0x17
        /*009a*/ 	.short	(.L_101 - .L_100)
.L_100:
        /*009c*/ 	.word	0x00000000
        /*00a0*/ 	.short	0x0014
        /*00a2*/ 	.short	0x006c
        /*00a4*/ 	.byte	0x00, 0xf0, 0x11, 0x00


	//----- nvinfo : EIATTR_KPARAM_INFO
	.align		4
.L_101:
        /*00a8*/ 	.byte	0x04, 0x17
        /*00aa*/ 	.short	(.L_103 - .L_102)
.L_102:
        /*00ac*/ 	.word	0x00000000
        /*00b0*/ 	.short	0x0013
        /*00b2*/ 	.short	0x0068
        /*00b4*/ 	.byte	0x00, 0xf0, 0x11, 0x00


	//----- nvinfo : EIATTR_KPARAM_INFO
	.align		4
.L_103:
        /*00b8*/ 	.byte	0x04, 0x17
        /*00ba*/ 	.short	(.L_105 - .L_104)
.L_104:
        /*00bc*/ 	.word	0x00000000
        /*00c0*/ 	.short	0x0012
        /*00c2*/ 	.short	0x0064
        /*00c4*/ 	.byte	0x00, 0xf0, 0x11, 0x00


	//----- nvinfo : EIATTR_KPARAM_INFO
	.align		4
.L_105:
        /*00c8*/ 	.byte	0x04, 0x17
        /*00ca*/ 	.short	(.L_107 - .L_106)
.L_106:
        /*00cc*/ 	.word	0x00000000
        /*00d0*/ 	.short	0x0011
        /*00d2*/ 	.short	0x0060
        /*00d4*/ 	.byte	0x00, 0xf0, 0x11, 0x00


	//----- nvinfo : EIATTR_KPARAM_INFO
	.align		4
.L_107:
        /*00d8*/ 	.byte	0x04, 0x17
        /*00da*/ 	.short	(.L_109 - .L_108)
.L_108:
        /*00dc*/ 	.word	0x00000000
        /*00e0*/ 	.short	0x0010
        /*00e2*/ 	.short	0x005c
        /*00e4*/ 	.byte	0x00, 0xf0, 0x05, 0x00


	//----- nvinfo : EIATTR_KPARAM_INFO
	.align		4
.L_109:
        /*00e8*/ 	.byte	0x04, 0x17
        /*00ea*/ 	.short	(.L_111 - .L_110)
.L_110:
        /*00ec*/ 	.word	0x00000000
        /*00f0*/ 	.short	0x000f
        /*00f2*/ 	.short	0x0058
        /*00f4*/ 	.byte	0x00, 0xf0, 0x11, 0x00


	//----- nvinfo : EIATTR_KPARAM_INFO
	.align		4
.L_111:
        /*00f8*/ 	.byte	0x04, 0x17
        /*00fa*/ 	.short	(.L_113 - .L_112)
.L_112:
        /*00fc*/ 	.word	0x00000000
        /*0100*/ 	.short	0x000e
        /*0102*/ 	.short	0x0054
        /*0104*/ 	.byte	0x00, 0xf0, 0x11, 0x00


	//----- nvinfo : EIATTR_KPARAM_INFO
	.align		4
.L_113:
        /*0108*/ 	.byte	0x04, 0x17
        /*010a*/ 	.short	(.L_115 - .L_114)
.L_114:
        /*010c*/ 	.word	0x00000000
        /*0110*/ 	.short	0x000d
        /*0112*/ 	.short	0x0050
        /*0114*/ 	.byte	0x00, 0xf0, 0x11, 0x00


	//----- nvinfo : EIATTR_KPARAM_INFO
	.align		4
.L_115:
        /*0118*/ 	.byte	0x04, 0x17
        /*011a*/ 	.short	(.L_117 - .L_116)
.L_116:
        /*011c*/ 	.word	0x00000000
        /*0120*/ 	.short	0x000c
        /*0122*/ 	.short	0x004c
        /*0124*/ 	.byte	0x00, 0xf0, 0x11, 0x00


	//----- nvinfo : EIATTR_KPARAM_INFO
	.align		4
.L_117:
        /*0128*/ 	.byte	0x04, 0x17
        /*012a*/ 	.short	(.L_119 - .L_118)
.L_118:
        /*012c*/ 	.word	0x00000000
        /*0130*/ 	.short	0x000b
        /*0132*/ 	.short	0x0048
        /*0134*/ 	.byte	0x00, 0xf0, 0x11, 0x00


	//----- nvinfo : EIATTR_KPARAM_INFO
	.align		4
.L_119:
        /*0138*/ 	.byte	0x04, 0x17
        /*013a*/ 	.short	(.L_121 - .L_120)
.L_120:
        /*013c*/ 	.word	0x00000000
        /*0140*/ 	.short	0x000a
        /*0142*/ 	.short	0x0044
        /*0144*/ 	.byte	0x00, 0xf0, 0x11, 0x00


	//----- nvinfo : EIATTR_KPARAM_INFO
	.align		4
.L_121:
        /*0148*/ 	.byte	0x04, 0x17
        /*014a*/ 	.short	(.L_123 - .L_122)
.L_122:
        /*014c*/ 	.word	0x00000000
        /*0150*/ 	.short	0x0009
        /*0152*/ 	.short	0x0040
        /*0154*/ 	.byte	0x00, 0xf0, 0x11, 0x00


	//----- nvinfo : EIATTR_KPARAM_INFO
	.align		4
.L_123:
        /*0158*/ 	.byte	0x04, 0x17
        /*015a*/ 	.short	(.L_125 - .L_124)
.L_124:
        /*015c*/ 	.word	0x00000000
        /*0160*/ 	.short	0x0008
        /*0162*/ 	.short	0x003c
        /*0164*/ 	.byte	0x00, 0xf0, 0x11, 0x00


	//----- nvinfo : EIATTR_KPARAM_INFO
	.align		4
.L_125:
        /*0168*/ 	.byte	0x04, 0x17
        /*016a*/ 	.short	(.L_127 - .L_126)
.L_126:
        /*016c*/ 	.word	0x00000000
        /*0170*/ 	.short	0x0007
        /*0172*/ 	.short	0x0038
        /*0174*/ 	.byte	0x00, 0xf0, 0x11, 0x00


	//----- nvinfo : EIATTR_KPARAM_INFO
	.align		4
.L_127:
        /*0178*/ 	.byte	0x04, 0x17
        /*017a*/ 	.short	(.L_129 - .L_128)
.L_128:
        /*017c*/ 	.word	0x00000000
        /*0180*/ 	.short	0x0006
        /*0182*/ 	.short	0x0030
        /*0184*/ 	.byte	0x00, 0xf5, 0x21, 0x00


	//----- nvinfo : EIATTR_KPARAM_INFO
	.align		4
.L_129:
        /*0188*/ 	.byte	0x04, 0x17
        /*018a*/ 	.short	(.L_131 - .L_130)
.L_130:
        /*018c*/ 	.word	0x00000000
        /*0190*/ 	.short	0x0005
        /*0192*/ 	.short	0x0028
        /*0194*/ 	.byte	0x00, 0xf5, 0x21, 0x00


	//----- nvinfo : EIATTR_KPARAM_INFO
	.align		4
.L_131:
        /*0198*/ 	.byte	0x04, 0x17
        /*019a*/ 	.short	(.L_133 - .L_132)
.L_132:
        /*019c*/ 	.word	0x00000000
        /*01a0*/ 	.short	0x0004
        /*01a2*/ 	.short	0x0020
        /*01a4*/ 	.byte	0x00, 0xf5, 0x21, 0x00


	//----- nvinfo : EIATTR_KPARAM_INFO
	.align		4
.L_133:
        /*01a8*/ 	.byte	0x04, 0x17
        /*01aa*/ 	.short	(.L_135 - .L_134)
.L_134:
        /*01ac*/ 	.word	0x00000000
        /*01b0*/ 	.short	0x0003
        /*01b2*/ 	.short	0x0018
        /*01b4*/ 	.byte	0x00, 0xf5, 0x21, 0x00


	//----- nvinfo : EIATTR_KPARAM_INFO
	.align		4
.L_135:
        /*01b8*/ 	.byte	0x04, 0x17
        /*01ba*/ 	.short	(.L_137 - .L_136)
.L_136:
        /*01bc*/ 	.word	0x00000000
        /*01c0*/ 	.short	0x0002
        /*01c2*/ 	.short	0x0010
        /*01c4*/ 	.byte	0x00, 0xf5, 0x21, 0x00


	//----- nvinfo : EIATTR_KPARAM_INFO
	.align		4
.L_137:
        /*01c8*/ 	.byte	0x04, 0x17
        /*01ca*/ 	.short	(.L_139 - .L_138)
.L_138:
        /*01cc*/ 	.word	0x00000000
        /*01d0*/ 	.short	0x0001
        /*01d2*/ 	.short	0x0008
        /*01d4*/ 	.byte	0x00, 0xf5, 0x21, 0x00


	//----- nvinfo : EIATTR_KPARAM_INFO
	.align		4
.L_139:
        /*01d8*/ 	.byte	0x04, 0x17
        /*01da*/ 	.short	(.L_141 - .L_140)
.L_140:
        /*01dc*/ 	.word	0x00000000
        /*01e0*/ 	.short	0x0000
        /*01e2*/ 	.short	0x0000
        /*01e4*/ 	.byte	0x00, 0xf5, 0x21, 0x00


	//----- nvinfo : EIATTR_SPARSE_MMA_MASK
	.align		4
.L_141:
        /*01e8*/ 	.byte	0x03, 0x50
        /*01ea*/ 	.short	0x0000


	//----- nvinfo : EIATTR_MAXREG_COUNT
	.align		4
        /*01ec*/ 	.byte	0x03, 0x1b
        /*01ee*/ 	.short	0x00ff


	//----- nvinfo : EIATTR_MERCURY_ISA_VERSION
	.align		4
        /*01f0*/ 	.byte	0x03, 0x5f
        /*01f2*/ 	.short	0x0101


	//----- nvinfo : EIATTR_VRC_CTA_INIT_COUNT
	.align		4
        /*01f4*/ 	.byte	0x02, 0x4a
	.zero		1
	.zero		1


	//----- nvinfo : EIATTR_EXIT_INSTR_OFFSETS
	.align		4
        /*01f8*/ 	.byte	0x04, 0x1c
        /*01fa*/ 	.short	(.L_143 - .L_142)


	//   ....[0]....
.L_142:
        /*01fc*/ 	.word	0x000000e0


	//   ....[1]....
        /*0200*/ 	.word	0x000013a0


	//   ....[2]....
        /*0204*/ 	.word	0x000013d0


	//   ....[3]....
        /*0208*/ 	.word	0x00001420


	//   ....[4]....
        /*020c*/ 	.word	0x00001470


	//   ....[5]....
        /*0210*/ 	.word	0x000014c0


	//   ....[6]....
        /*0214*/ 	.word	0x000020a0


	//   ....[7]....
        /*0218*/ 	.word	0x00002b00


	//   ....[8]....
        /*021c*/ 	.word	0x00003620


	//   ....[9]....
        /*0220*/ 	.word	0x00004060


	//   ....[10]....
        /*0224*/ 	.word	0x000040e0


	//   ....[11]....
        /*0228*/ 	.word	0x00004120


	//   ....[12]....
        /*022c*/ 	.word	0x00004160


	//   ....[13]....
        /*0230*/ 	.word	0x000041a0


	//   ....[14]....
        /*0234*/ 	.word	0x00004220


	//   ....[15]....
        /*0238*/ 	.word	0x00004260


	//   ....[16]....
        /*023c*/ 	.word	0x000042a0


	//   ....[17]....
        /*0240*/ 	.word	0x000042e0


	//----- nvinfo : EIATTR_CRS_STACK_SIZE
	.align		4
.L_143:
        /*0244*/ 	.byte	0x04, 0x1e
        /*0246*/ 	.short	(.L_145 - .L_144)
.L_144:
        /*0248*/ 	.word	0x00000000


	//----- nvinfo : EIATTR_CBANK_PARAM_SIZE
	.align		4
.L_145:
        /*024c*/ 	.byte	0x03, 0x19
        /*024e*/ 	.short	0x0091


	//----- nvinfo : EIATTR_PARAM_CBANK
	.align		4
        /*0250*/ 	.byte	0x04, 0x0a
        /*0252*/ 	.short	(.L_147 - .L_146)
	.align		4
.L_146:
        /*0254*/ 	.word	index@(.nv.constant0._Z20fused_two_conv_blockPfS_S_S_S_S_S_iiiiiiiiibiiiiiiibiiiib)
        /*0258*/ 	.short	0x0380
        /*025a*/ 	.short	0x0091


	//----- nvinfo : EIATTR_SW_WAR
	.align		4
.L_147:
        /*025c*/ 	.byte	0x04, 0x36
        /*025e*/ 	.short	(.L_149 - .L_148)
.L_148:
        /*0260*/ 	.word	0x00000008
.L_149:


//--------------------- .nv.callgraph             --------------------------
	.section	.nv.callgraph,"",@"SHT_CUDA_CALLGRAPH"
	.align	4
	.sectionentsize	8
	.align		4
        /*0000*/ 	.word	0x00000000
	.align		4
        /*0004*/ 	.word	0xffffffff
	.align		4
        /*0008*/ 	.word	0x00000000
	.align		4
        /*000c*/ 	.word	0xfffffffe
	.align		4
        /*0010*/ 	.word	0x00000000
	.align		4
        /*0014*/ 	.word	0xfffffffd
	.align		4
        /*0018*/ 	.word	0x00000000
	.align		4
        /*001c*/ 	.word	0xfffffffc


//--------------------- .text._Z21fused_two_conv_threadPfS_S_S_S_S_S_iiiiiiiiibiiiiiiibiiii --------------------------
	.section	.text._Z21fused_two_conv_threadPfS_S_S_S_S_S_iiiiiiiiibiiiiiiibiiii,"ax",@progbits
	.align	128
        .global         _Z21fused_two_conv_threadPfS_S_S_S_S_S_iiiiiiiiibiiiiiiibiiii
        .type           _Z21fused_two_conv_threadPfS_S_S_S_S_S_iiiiiiiiibiiiiiiibiiii,@function
        .size           _Z21fused_two_conv_threadPfS_S_S_S_S_S_iiiiiiiiibiiiiiiibiiii,(.L_x_153 - _Z21fused_two_conv_threadPfS_S_S_S_S_S_iiiiiiiiibiiiiiiibiiii)
        .other          _Z21fused_two_conv_threadPfS_S_S_S_S_S_iiiiiiiiibiiiiiiibiiii,@"STO_CUDA_ENTRY STV_DEFAULT"
_Z21fused_two_conv_threadPfS_S_S_S_S_S_iiiiiiiiibiiiiiiibiiii:
.text._Z21fused_two_conv_threadPfS_S_S_S_S_S_iiiiiiiiibiiiiiiibiiii:
[----:B------:R-:W-:Y:S01]  /*0000*/  LDC R1, c[0x0][0x37c] ;  /* 0x0000df00ff017b82 */ /* 0x000fe20000000800 */
[----:B------:R-:W0:Y:S01]  /*0010*/  S2R R0, SR_TID.Y ;  /* 0x0000000000007919 */ /* 0x000e220000002200 */
[----:B------:R-:W1:Y:S01]  /*0020*/  LDCU UR5, c[0x0][0x400] ;  /* 0x00008000ff0577ac */ /* 0x000e620008000800 */
[----:B------:R-:W-:Y:S01]  /*0030*/  BSSY.RECONVERGENT B0, `(.L_x_0) ;  /* 0x0000174000007945 */ /* 0x000fe20003800200 */
[----:B------:R-:W0:Y:S01]  /*0040*/  S2R R3, SR_TID.X ;  /* 0x0000000000037919 */ /* 0x000e220000002100 */
[----:B------:R-:W0:Y:S01]  /*0050*/  LDCU UR6, c[0x0][0x360] ;  /* 0x00006c00ff0677ac */ /* 0x000e220008000800 */
[----:B------:R-:W2:Y:S01]  /*0060*/  LDCU.64 UR8, c[0x0][0x358] ;  /* 0x00006b00ff0877ac */ /* 0x000ea20008000a00 */
[----:B-1----:R-:W-:Y:S01]  /*0070*/  USHF.L.U32 UR4, UR5, 0x5, URZ ;  /* 0x0000000505047899 */ /* 0x002fe200080006ff */
[----:B0-----:R-:W-:-:S05]  /*0080*/  IMAD R0, R0, UR6, R3 ;  /* 0x0000000600007c24 */ /* 0x001fca000f8e0203 */
[----:B------:R-:W-:-:S13]  /*0090*/  ISETP.GE.AND P0, PT, R0, UR4, PT ;  /* 0x0000000400007c0c */ /* 0x000fda000bf06270 */
[----:B--2---:R-:W-:Y:S05]  /*00a0*/  @P0 BRA `(.L_x_1) ;  /* 0x0000001400b00947 */ /* 0x004fea0003800000 */
[----:B------:R-:W0:Y:S01]  /*00b0*/  S2R R3, SR_CTAID.X ;  /* 0x0000000000037919 */ /* 0x000e220000002500 */
[----:B------:R-:W1:Y:S01]  /*00c0*/  LDCU UR7, c[0x0][0x3b8] ;  /* 0x00007700ff0777ac */ /* 0x000e620008000800 */
[----:B------:R-:W2:Y:S01]  /*00d0*/  LDC R2, c[0x0][0x370] ;  /* 0x0000dc00ff027b82 */ /* 0x000ea20000000800 */
[----:B------:R-:W3:Y:S01]  /*00e0*/  LDCU UR4, c[0x0][0x408] ;  /* 0x00008100ff0477ac */ /* 0x000ee20008000800 */
[----:B-1----:R-:W-:-:S04]  /*00f0*/  UISETP.GE.AND UP0, UPT, UR7, 0x1, UPT ;  /* 0x000000010700788c */ /* 0x002fc8000bf06270 */
[----:B---3--:R-:W-:Y:S01]  /*0100*/  UISETP.LT.OR UP0, UPT, UR4, 0x1, !UP0 ;  /* 0x000000010400788c */ /* 0x008fe2000c701670 */
[----:B0-----:R-:W-:-:S04]  /*0110*/  IMAD R3, R3, UR6, RZ ;  /* 0x0000000603037c24 */ /* 0x001fc8000f8e02ff */
[----:B------:R-:W-:-:S04]  /*0120*/  IMAD R3, R3, UR5, R0 ;  /* 0x0000000503037c24 */ /* 0x000fc8000f8e0200 */
[----:B------:R-:W-:Y:S05]  /*0130*/  BRA.U UP0, `(.L_x_1) ;  /* 0x00000015008c7547 */ /* 0x000fea000b800000 */
[----:B------:R-:W0:Y:S01]  /*0140*/  LDCU UR7, c[0x0][0x3d0] ;  /* 0x00007a00ff0777ac */ /* 0x000e220008000800 */
[----:B------:R-:W1:Y:S01]  /*0150*/  LDCU UR4, c[0x0][0x3c4] ;  /* 0x00007880ff0477ac */ /* 0x000e620008000800 */
[----:B0-----:R-:W-:-:S04]  /*0160*/  UISETP.GE.AND UP0, UPT, UR7, 0x1, UPT ;  /* 0x000000010700788c */ /* 0x001fc8000bf06270 */
[----:B-1----:R-:W-:-:S09]  /*0170*/  UISETP.LT.OR UP0, UPT, UR4, 0x1, !UP0 ;  /* 0x000000010400788c */ /* 0x002fd2000c701670 */
[----:B------:R-:W-:Y:S05]  /*0180*/  BRA.U UP0, `(.L_x_1) ;  /* 0x0000001500787547 */ /* 0x000fea000b800000 */
[----:B------:R-:W0:Y:S01]  /*0190*/  LDCU.U8 UR4, c[0x0][0x3dc] ;  /* 0x00007b80ff0477ac */ /* 0x000e220008000000 */
[----:B--2---:R-:W-:Y:S01]  /*01a0*/  IMAD R0, R2, UR6, RZ ;  /* 0x0000000602007c24 */ /* 0x004fe2000f8e02ff */
[----:B0-----:R-:W-:-:S04]  /*01b0*/  UPRMT UR4, UR4, 0x8880, URZ ;  /* 0x0000888004047896 */ /* 0x001fc800080000ff */
[----:B------:R-:W-:-:S09]  /*01c0*/  UISETP.NE.AND UP0, UPT, UR4, URZ, UPT ;  /* 0x000000ff0400728c */ /* 0x000fd2000bf05270 */
[----:B------:R-:W-:Y:S05]  /*01d0*/  BRA.U !UP0, `(.L_x_2) ;  /* 0x0000000908b47547 */ /* 0x000fea000b800000 */
[----:B------:R-:W-:-:S07]  /*01e0*/  IMAD.MOV.U32 R2, RZ, RZ, RZ ;  /* 0x000000ffff027224 */ /* 0x000fce00078e00ff */
.L_x_15:
[----:B0-----:R-:W0:Y:S01]  /*01f0*/  LDC R6, c[0x0][0x3c8] ;  /* 0x0000f200ff067b82 */ /* 0x001e220000000800 */
[----:B------:R-:W1:Y:S01]  /*0200*/  LDCU UR4, c[0x0][0x3cc] ;  /* 0x00007980ff0477ac */ /* 0x000e620008000800 */
[----:B------:R-:W-:Y:S01]  /*0210*/  BSSY.RECONVERGENT B1, `(.L_x_3) ;  /* 0x00000a2000017945 */ /* 0x000fe20003800200 */
[----:B0-----:R-:W-:-:S04]  /*0220*/  IMAD R6, R6, R6, RZ ;  /* 0x0000000606067224 */ /* 0x001fc800078e02ff */
[----:B-1----:R-:W-:-:S05]  /*0230*/  IMAD R4, R6, UR4, RZ ;  /* 0x0000000406047c24 */ /* 0x002fca000f8e02ff */
[----:B------:R-:W-:-:S13]  /*0240*/  ISETP.GE.AND P0, PT, R3, R4, PT ;  /* 0x000000040300720c */ /* 0x000fda0003f06270 */
[----:B------:R-:W-:Y:S05]  /*0250*/  @P0 BRA `(.L_x_4) ;  /* 0x0000000800740947 */ /* 0x000fea0003800000 */
[----:B------:R-:W-:Y:S01]  /*0260*/  IABS R11, R6 ;  /* 0x00000006000b7213 */ /* 0x000fe20000000000 */
[----:B------:R-:W0:Y:S01]  /*0270*/  LDC R5, c[0x0][0x3c8] ;  /* 0x0000f200ff057b82 */ /* 0x000e220000000800 */
[----:B------:R-:W-:Y:S01]  /*0280*/  IABS R12, R3 ;  /* 0x00000003000c7213 */ /* 0x000fe20000000000 */
[----:B------:R-:W1:Y:S01]  /*0290*/  LDCU.64 UR10, c[0x0][0x3d0] ;  /* 0x00007a00ff0a77ac */ /* 0x000e620008000a00 */
[----:B------:R-:W2:Y:S01]  /*02a0*/  I2F.RP R4, R11 ;  /* 0x0000000b00047306 */ /* 0x000ea20000209400 */
[----:B------:R-:W-:Y:S01]  /*02b0*/  IMAD.MOV.U32 R16, RZ, RZ, RZ ;  /* 0x000000ffff107224 */ /* 0x000fe200078e00ff */
[----:B------:R-:W-:-:S06]  /*02c0*/  PRMT R27, RZ, 0x7610, R27 ;  /* 0x00007610ff1b7816 */ /* 0x000fcc000000001b */
[----:B--2---:R-:W2:Y:S02]  /*02d0*/  MUFU.RCP R4, R4 ;  /* 0x0000000400047308 */ /* 0x004ea40000001000 */
[----:B--2---:R-:W-:-:S06]  /*02e0*/  VIADD R8, R4, 0xffffffe ;  /* 0x0ffffffe04087836 */ /* 0x004fcc0000000000 */
[----:B------:R2:W3:Y:S02]  /*02f0*/  F2I.FTZ.U32.TRUNC.NTZ R9, R8 ;  /* 0x0000000800097305 */ /* 0x0004e4000021f000 */
[----:B--2---:R-:W-:Y:S01]  /*0300*/  IMAD.MOV.U32 R8, RZ, RZ, RZ ;  /* 0x000000ffff087224 */ /* 0x004fe200078e00ff */
[----:B---3--:R-:W-:-:S05]  /*0310*/  IADD3 R10, PT, PT, RZ, -R9, RZ ;  /* 0x80000009ff0a7210 */ /* 0x008fca0007ffe0ff */
[----:B------:R-:W-:Y:S01]  /*0320*/  IMAD R7, R10, R11, RZ ;  /* 0x0000000b0a077224 */ /* 0x000fe200078e02ff */
[----:B------:R-:W-:-:S03]  /*0330*/  IABS R10, R6 ;  /* 0x00000006000a7213 */ /* 0x000fc60000000000 */
[----:B------:R-:W-:Y:S01]  /*0340*/  IMAD.HI.U32 R9, R9, R7, R8 ;  /* 0x0000000709097227 */ /* 0x000fe200078e0008 */
[----:B0-----:R-:W-:-:S03]  /*0350*/  IABS R7, R5 ;  /* 0x0000000500077213 */ /* 0x001fc60000000000 */
[----:B------:R-:W-:Y:S02]  /*0360*/  IMAD.MOV R13, RZ, RZ, -R10 ;  /* 0x000000ffff0d7224 */ /* 0x000fe400078e0a0a */
[----:B------:R-:W-:Y:S01]  /*0370*/  IMAD.HI.U32 R4, R9, R12, RZ ;  /* 0x0000000c09047227 */ /* 0x000fe200078e00ff */
[----:B------:R-:W0:Y:S03]  /*0380*/  I2F.RP R10, R7 ;  /* 0x00000007000a7306 */ /* 0x000e260000209400 */
[----:B------:R-:W-:-:S05]  /*0390*/  IMAD R8, R4, R13, R12 ;  /* 0x0000000d04087224 */ /* 0x000fca00078e020c */
[----:B------:R-:W-:Y:S01]  /*03a0*/  ISETP.GT.U32.AND P1, PT, R11, R8, PT ;  /* 0x000000080b00720c */ /* 0x000fe20003f24070 */
[----:B0-----:R-:W0:-:S12]  /*03b0*/  MUFU.RCP R10, R10 ;  /* 0x0000000a000a7308 */ /* 0x001e180000001000 */
[-C--:B------:R-:W-:Y:S01]  /*03c0*/  @!P1 IADD3 R8, PT, PT, R8, -R11.reuse, RZ ;  /* 0x8000000b08089210 */ /* 0x080fe20007ffe0ff */
[----:B------:R-:W-:Y:S01]  /*03d0*/  @!P1 VIADD R4, R4, 0x1 ;  /* 0x0000000104049836 */ /* 0x000fe20000000000 */
[----:B------:R-:W-:Y:S02]  /*03e0*/  ISETP.NE.AND P1, PT, R6, RZ, PT ;  /* 0x000000ff0600720c */ /* 0x000fe40003f25270 */
[----:B------:R-:W-:Y:S02]  /*03f0*/  ISETP.GE.U32.AND P0, PT, R8, R11, PT ;  /* 0x0000000b0800720c */ /* 0x000fe40003f06070 */
[----:B------:R-:W-:-:S04]  /*0400*/  LOP3.LUT R8, R3, R6, RZ, 0x3c, !PT ;  /* 0x0000000603087212 */ /* 0x000fc800078e3cff */
[----:B------:R-:W-:Y:S01]  /*0410*/  ISETP.GE.AND P2, PT, R8, RZ, PT ;  /* 0x000000ff0800720c */ /* 0x000fe20003f46270 */
[----:B0-----:R-:W-:-:S04]  /*0420*/  VIADD R8, R10, 0xffffffe ;  /* 0x0ffffffe0a087836 */ /* 0x001fc80000000000 */
[----:B------:R0:W2:Y:S02]  /*0430*/  F2I.FTZ.U32.TRUNC.NTZ R9, R8 ;  /* 0x0000000800097305 */ /* 0x0000a4000021f000 */
[----:B------:R-:W-:-:S06]  /*0440*/  @P0 IADD3 R4, PT, PT, R4, 0x1, RZ ;  /* 0x0000000104040810 */ /* 0x000fcc0007ffe0ff */
[----:B------:R-:W-:Y:S01]  /*0450*/  @!P2 IMAD.MOV R4, RZ, RZ, -R4 ;  /* 0x000000ffff04a224 */ /* 0x000fe200078e0a04 */
[----:B------:R-:W-:Y:S01]  /*0460*/  @!P1 LOP3.LUT R4, RZ, R6, RZ, 0x33, !PT ;  /* 0x00000006ff049212 */ /* 0x000fe200078e33ff */
[----:B0-----:R-:W-:-:S03]  /*0470*/  IMAD.MOV.U32 R8, RZ, RZ, RZ ;  /* 0x000000ffff087224 */ /* 0x001fc600078e00ff */
[----:B------:R-:W-:Y:S01]  /*0480*/  IADD3 R10, PT, PT, -R4, RZ, RZ ;  /* 0x000000ff040a7210 */ /* 0x000fe20007ffe1ff */
[----:B--2---:R-:W-:-:S04]  /*0490*/  IMAD.MOV R12, RZ, RZ, -R9 ;  /* 0x000000ffff0c7224 */ /* 0x004fc800078e0a09 */
[----:B------:R-:W-:Y:S02]  /*04a0*/  IMAD R10, R6, R10, R3 ;  /* 0x0000000a060a7224 */ /* 0x000fe400078e0203 */
[----:B------:R-:W-:Y:S01]  /*04b0*/  IMAD R11, R12, R7, RZ ;  /* 0x000000070c0b7224 */ /* 0x000fe200078e02ff */
[----:B------:R-:W-:Y:S02]  /*04c0*/  CS2R R12, SRZ ;  /* 0x00000000000c7805 */ /* 0x000fe4000001ff00 */
[----:B------:R-:W-:Y:S01]  /*04d0*/  IABS R6, R10 ;  /* 0x0000000a00067213 */ /* 0x000fe20000000000 */
[----:B------:R-:W-:-:S06]  /*04e0*/  IMAD.HI.U32 R8, R9, R11, R8 ;  /* 0x0000000b09087227 */ /* 0x000fcc00078e0008 */
[----:B------:R-:W-:-:S04]  /*04f0*/  IMAD.HI.U32 R8, R8, R6, RZ ;  /* 0x0000000608087227 */ /* 0x000fc800078e00ff */
[----:B------:R-:W-:-:S04]  /*0500*/  IMAD.MOV R9, RZ, RZ, -R8 ;  /* 0x000000ffff097224 */ /* 0x000fc800078e0a08 */
[----:B------:R-:W-:-:S05]  /*0510*/  IMAD R6, R7, R9, R6 ;  /* 0x0000000907067224 */ /* 0x000fca00078e0206 */
[----:B------:R-:W-:-:S13]  /*0520*/  ISETP.GT.U32.AND P1, PT, R7, R6, PT ;  /* 0x000000060700720c */ /* 0x000fda0003f24070 */
[-C--:B------:R-:W-:Y:S01]  /*0530*/  @!P1 IADD3 R6, PT, PT, R6, -R7.reuse, RZ ;  /* 0x8000000706069210 */ /* 0x080fe20007ffe0ff */
[----:B------:R-:W-:Y:S01]  /*0540*/  @!P1 VIADD R8, R8, 0x1 ;  /* 0x0000000108089836 */ /* 0x000fe20000000000 */
[----:B------:R-:W-:Y:S02]  /*0550*/  ISETP.NE.AND P1, PT, R5, RZ, PT ;  /* 0x000000ff0500720c */ /* 0x000fe40003f25270 */
[----:B------:R-:W-:Y:S02]  /*0560*/  ISETP.GE.U32.AND P0, PT, R6, R7, PT ;  /* 0x000000070600720c */ /* 0x000fe40003f06070 */
[----:B------:R-:W-:Y:S01]  /*0570*/  LOP3.LUT R6, R10, R5, RZ, 0x3c, !PT ;  /* 0x000000050a067212 */ /* 0x000fe200078e3cff */
[----:B------:R-:W1:Y:S03]  /*0580*/  LDC R7, c[0x0][0x3d8] ;  /* 0x0000f600ff077b82 */ /* 0x000e660000000800 */
[----:B------:R-:W-:-:S07]  /*0590*/  ISETP.GE.AND P2, PT, R6, RZ, PT ;  /* 0x000000ff0600720c */ /* 0x000fce0003f46270 */
[----:B------:R-:W-:-:S06]  /*05a0*/  @P0 VIADD R8, R8, 0x1 ;  /* 0x0000000108080836 */ /* 0x000fcc0000000000 */
[----:B------:R-:W-:Y:S02]  /*05b0*/  @!P2 IADD3 R8, PT, PT, -R8, RZ, RZ ;  /* 0x000000ff0808a210 */ /* 0x000fe40007ffe1ff */
[----:B------:R-:W-:-:S05]  /*05c0*/  @!P1 LOP3.LUT R8, RZ, R5, RZ, 0x33, !PT ;  /* 0x00000005ff089212 */ /* 0x000fca00078e33ff */
[----:B------:R-:W-:-:S04]  /*05d0*/  IMAD.MOV R6, RZ, RZ, -R8 ;  /* 0x000000ffff067224 */ /* 0x000fc800078e0a08 */
[----:B------:R-:W-:Y:S01]  /*05e0*/  IMAD R6, R5, R6, R10 ;  /* 0x0000000605067224 */ /* 0x000fe200078e020a */
[----:B------:R-:W-:Y:S01]  /*05f0*/  CS2R R10, SRZ ;  /* 0x00000000000a7805 */ /* 0x000fe2000001ff00 */
[--C-:B-1----:R-:W-:Y:S02]  /*0600*/  IMAD R5, R8, UR11, -R7.reuse ;  /* 0x0000000b08057c24 */ /* 0x102fe4000f8e0a07 */
[----:B------:R-:W-:Y:S02]  /*0610*/  IMAD R6, R6, UR11, -R7 ;  /* 0x0000000b06067c24 */ /* 0x000fe4000f8e0a07 */
[----:B------:R-:W-:Y:S01]  /*0620*/  IMAD.MOV.U32 R7, RZ, RZ, RZ ;  /* 0x000000ffff077224 */ /* 0x000fe200078e00ff */
[----:B------:R-:W-:Y:S01]  /*0630*/  IADD3 R8, PT, PT, R5, UR10, RZ ;  /* 0x0000000a05087c10 */ /* 0x000fe2000fffe0ff */
[----:B------:R-:W-:-:S07]  /*0640*/  VIADD R9, R6, UR10 ;  /* 0x0000000a06097c36 */ /* 0x000fce0008000000 */
.L_x_14:
[----:B0-----:R-:W0:Y:S01]  /*0650*/  LDCU UR4, c[0x0][0x3b8] ;  /* 0x00007700ff0477ac */ /* 0x001e220008000800 */
[C---:B------:R-:W-:Y:S01]  /*0660*/  SHF.L.U32 R18, R16.reuse, 0x2, RZ ;  /* 0x0000000210127819 */ /* 0x040fe200000006ff */
[----:B------:R-:W-:Y:S02]  /*0670*/  VIADD R16, R16, 0x1 ;  /* 0x0000000110107836 */ /* 0x000fe40000000000 */
[----:B------:R-:W-:-:S03]  /*0680*/  IMAD.MOV.U32 R19, RZ, RZ, RZ ;  /* 0x000000ffff137224 */ /* 0x000fc600078e00ff */
[----:B0-----:R-:W-:-:S13]  /*0690*/  ISETP.NE.AND P1, PT, R16, UR4, PT ;  /* 0x0000000410007c0c */ /* 0x001fda000bf25270 */
.L_x_11:
[----:B------:R-:W0:Y:S01]  /*06a0*/  LDCU UR4, c[0x0][0x3c4] ;  /* 0x00007880ff0477ac */ /* 0x000e220008000800 */
[----:B------:R-:W-:Y:S01]  /*06b0*/  MOV R20, R19 ;  /* 0x0000001300147202 */ /* 0x000fe20000000f00 */
[----:B------:R-:W-:Y:S01]  /*06c0*/  BSSY.RECONVERGENT B2, `(.L_x_5) ;  /* 0x0000038000027945 */ /* 0x000fe20003800200 */
[----:B------:R-:W-:Y:S01]  /*06d0*/  IMAD.MOV.U32 R22, RZ, RZ, RZ ;  /* 0x000000ffff167224 */ /* 0x000fe200078e00ff */
[----:B------:R-:W-:Y:S01]  /*06e0*/  MOV R23, R5 ;  /* 0x0000000500177202 */ /* 0x000fe20000000f00 */
[----:B0-----:R-:W-:Y:S02]  /*06f0*/  IMAD R21, R4, UR4, R19 ;  /* 0x0000000404157c24 */ /* 0x001fe4000f8e0213 */
[----:B------:R-:W-:-:S05]  /*0700*/  VIADD R19, R19, 0x1 ;  /* 0x0000000113137836 */ /* 0x000fca0000000000 */
[----:B------:R-:W-:-:S13]  /*0710*/  ISETP.NE.AND P2, PT, R19, UR4, PT ;  /* 0x0000000413007c0c */ /* 0x000fda000bf45270 */
.L_x_10:
[----:B------:R-:W0:Y:S01]  /*0720*/  LDCU UR4, c[0x0][0x3c0] ;  /* 0x00007800ff0477ac */ /* 0x000e220008000800 */
[----:B------:R-:W-:Y:S01]  /*0730*/  BSSY.RECONVERGENT B3, `(.L_x_6) ;  /* 0x000002c000037945 */ /* 0x000fe20003800200 */
[----:B------:R-:W-:Y:S01]  /*0740*/  IMAD.MOV.U32 R24, RZ, RZ, RZ ;  /* 0x000000ffff187224 */ /* 0x000fe200078e00ff */
[----:B------:R-:W1:Y:S01]  /*0750*/  LDCU UR7, c[0x0][0x3d0] ;  /* 0x00007a00ff0777ac */ /* 0x000e620008000800 */
[----:B------:R-:W-:Y:S02]  /*0760*/  IMAD.MOV.U32 R26, RZ, RZ, R6 ;  /* 0x000000ffff1a7224 */ /* 0x000fe400078e0006 */
[----:B0-----:R-:W-:Y:S02]  /*0770*/  IMAD R25, R20, UR4, R23 ;  /* 0x0000000414197c24 */ /* 0x001fe4000f8e0217 */
[----:B-1----:R-:W-:-:S07]  /*0780*/  IMAD R17, R21, UR7, R22 ;  /* 0x0000000715117c24 */ /* 0x002fce000f8e0216 */
.L_x_9:
[----:B------:R-:W0:Y:S01]  /*0790*/  LDC R29, c[0x0][0x3c0] ;  /* 0x0000f000ff1d7b82 */ /* 0x000e220000000800 */
[-C--:B------:R-:W-:Y:S01]  /*07a0*/  LOP3.LUT R14, R26, R23.reuse, RZ, 0xfc, !PT ;  /* 0x000000171a0e7212 */ /* 0x080fe200078efcff */
[----:B------:R-:W-:Y:S03]  /*07b0*/  BSSY.RECONVERGENT B4, `(.L_x_7) ;  /* 0x000001f000047945 */ /* 0x000fe60003800200 */
[----:B------:R-:W-:Y:S02]  /*07c0*/  ISETP.GE.AND P0, PT, R14, RZ, PT ;  /* 0x000000ff0e00720c */ /* 0x000fe40003f06270 */
[----:B------:R-:W-:-:S04]  /*07d0*/  VIMNMX R14, PT, PT, R26, R23, !PT ;  /* 0x000000171a0e7248 */ /* 0x000fc80007fe0100 */
[----:B0-----:R-:W-:-:S13]  /*07e0*/  ISETP.GE.OR P0, PT, R14, R29, !P0 ;  /* 0x0000001d0e00720c */ /* 0x001fda0004706670 */
[----:B------:R-:W-:Y:S05]  /*07f0*/  @P0 BRA `(.L_x_8) ;  /* 0x0000000000680947 */ /* 0x000fea0003800000 */
[----:B------:R-:W0:Y:S01]  /*0800*/  LDC.64 R14, c[0x0][0x398] ;  /* 0x0000e600ff0e7b82 */ /* 0x000e220000000a00 */
[----:B------:R-:W-:Y:S01]  /*0810*/  IMAD R29, R25, R29, R26 ;  /* 0x0000001d191d7224 */ /* 0x000fe200078e021a */
[----:B------:R-:W1:Y:S03]  /*0820*/  LDCU UR4, c[0x0][0x3d0] ;  /* 0x00007a00ff0477ac */ /* 0x000e660008000800 */
[----:B0-----:R-:W-:-:S03]  /*0830*/  IMAD.WIDE R28, R29, 0x4, R14 ;  /* 0x000000041d1c7825 */ /* 0x001fc600078e020e */
[----:B------:R-:W0:Y:S01]  /*0840*/  LDC.64 R14, c[0x0][0x388] ;  /* 0x0000e200ff0e7b82 */ /* 0x000e220000000a00 */
[----:B-1----:R-:W-:Y:S02]  /*0850*/  IMAD R27, R17, UR4, R24 ;  /* 0x00000004111b7c24 */ /* 0x002fe4000f8e0218 */
[----:B------:R-:W2:Y:S02]  /*0860*/  LDG.E R28, desc[UR8][R28.64] ;  /* 0x000000081c1c7981 */ /* 0x000ea4000c1e1900 */
[----:B0-----:R-:W-:-:S06]  /*0870*/  IMAD.WIDE R14, R27, 0x4, R14 ;  /* 0x000000041b0e7825 */ /* 0x001fcc00078e020e */
[----:B------:R-:W2:Y:S01]  /*0880*/  LDG.E R15, desc[UR8][R14.64] ;  /* 0x000000080e0f7981 */ /* 0x000ea2000c1e1900 */
[C---:B------:R-:W-:Y:S02]  /*0890*/  ISETP.EQ.AND P0, PT, R18.reuse, RZ, PT ;  /* 0x000000ff1200720c */ /* 0x040fe40003f02270 */
[C---:B------:R-:W-:Y:S02]  /*08a0*/  ISETP.EQ.AND P3, PT, R18.reuse, 0x4, PT ;  /* 0x000000041200780c */ /* 0x040fe40003f62270 */
[C---:B------:R-:W-:Y:S02]  /*08b0*/  ISETP.EQ.AND P4, PT, R18.reuse, 0x8, PT ;  /* 0x000000081200780c */ /* 0x040fe40003f82270 */
[C---:B------:R-:W-:Y:S02]  /*08c0*/  ISETP.EQ.AND P5, PT, R18.reuse, 0xc, PT ;  /* 0x0000000c1200780c */ /* 0x040fe40003fa2270 */
[----:B------:R-:W-:-:S05]  /*08d0*/  ISETP.EQ.AND P6, PT, R18, 0x10, PT ;  /* 0x000000101200780c */ /* 0x000fca0003fc2270 */
[----:B------:R-:W-:Y:S02]  /*08e0*/  @P0 MOV R27, R7 ;  /* 0x00000007001b0202 */ /* 0x000fe40000000f00 */
[----:B------:R-:W-:Y:S02]  /*08f0*/  @P3 IMAD.MOV.U32 R27, RZ, RZ, R10 ;  /* 0x000000ffff1b3224 */ /* 0x000fe400078e000a */
[----:B------:R-:W-:Y:S02]  /*0900*/  @P4 IMAD.MOV.U32 R27, RZ, RZ, R11 ;  /* 0x000000ffff1b4224 */ /* 0x000fe400078e000b */
[----:B------:R-:W-:Y:S02]  /*0910*/  @P5 MOV R27, R12 ;  /* 0x0000000c001b5202 */ /* 0x000fe40000000f00 */
[----:B------:R-:W-:-:S04]  /*0920*/  @P6 IMAD.MOV.U32 R27, RZ, RZ, R13 ;  /* 0x000000ffff1b6224 */ /* 0x000fc800078e000d */
[----:B--2---:R-:W-:Y:S01]  /*0930*/  FFMA R15, R28, R15, R27 ;  /* 0x0000000f1c0f7223 */ /* 0x004fe2000000001b */
[----:B------:R-:W-:-:S03]  /*0940*/  IMAD.MOV.U32 R27, RZ, RZ, 0x1 ;  /* 0x00000001ff1b7424 */ /* 0x000fc600078e00ff */
[--C-:B------:R-:W-:Y:S01]  /*0950*/  @P0 IMAD.MOV.U32 R7, RZ, RZ, R15.reuse ;  /* 0x000000ffff070224 */ /* 0x100fe200078e000f */
[-C--:B------:R-:W-:Y:S01]  /*0960*/  @P3 MOV R10, R15.reuse ;  /* 0x0000000f000a3202 */ /* 0x080fe20000000f00 */
[--C-:B------:R-:W-:Y:S01]  /*0970*/  @P4 IMAD.MOV.U32 R11, RZ, RZ, R15.reuse ;  /* 0x000000ffff0b4224 */ /* 0x100fe200078e000f */
[----:B------:R-:W-:Y:S01]  /*0980*/  @P6 MOV R13, R15 ;  /* 0x0000000f000d6202 */ /* 0x000fe20000000f00 */
[----:B------:R-:W-:-:S07]  /*0990*/  @P5 IMAD.MOV.U32 R12, RZ, RZ, R15 ;  /* 0x000000ffff0c5224 */ /* 0x000fce00078e000f */
.L_x_8:
[----:B------:R-:W-:Y:S05]  /*09a0*/  BSYNC.RECONVERGENT B4 ;  /* 0x0000000000047941 */ /* 0x000fea0003800200 */
.L_x_7:
[----:B------:R-:W-:Y:S01]  /*09b0*/  VIADD R26, R26, 0x1 ;  /* 0x000000011a1a7836 */ /* 0x000fe20000000000 */
[----:B------:R-:W-:-:S04]  /*09c0*/  IADD3 R24, PT, PT, R24, 0x1, RZ ;  /* 0x0000000118187810 */ /* 0x000fc80007ffe0ff */
[----:B------:R-:W-:-:S13]  /*09d0*/  ISETP.GE.AND P0, PT, R26, R9, PT ;  /* 0x000000091a00720c */ /* 0x000fda0003f06270 */
[----:B------:R-:W-:Y:S05]  /*09e0*/  @!P0 BRA `(.L_x_9) ;  /* 0xfffffffc00688947 */ /* 0x000fea000383ffff */
[----:B------:R-:W-:Y:S05]  /*09f0*/  BSYNC.RECONVERGENT B3 ;  /* 0x0000000000037941 */ /* 0x000fea0003800200 */
.L_x_6:
[----:B------:R-:W-:Y:S02]  /*0a00*/  VIADD R23, R23, 0x1 ;  /* 0x0000000117177836 */ /* 0x000fe40000000000 */
[----:B------:R-:W-:-:S03]  /*0a10*/  VIADD R22, R22, 0x1 ;  /* 0x0000000116167836 */ /* 0x000fc60000000000 */
[----:B------:R-:W-:-:S13]  /*0a20*/  ISETP.GE.AND P0, PT, R23, R8, PT ;  /* 0x000000081700720c */ /* 0x000fda0003f06270 */
[----:B------:R-:W-:Y:S05]  /*0a30*/  @!P0 BRA `(.L_x_10) ;  /* 0xfffffffc00388947 */ /* 0x000fea000383ffff */
[----:B------:R-:W-:Y:S05]  /*0a40*/  BSYNC.RECONVERGENT B2 ;  /* 0x0000000000027941 */ /* 0x000fea0003800200 */
.L_x_5:
[----:B------:R-:W-:Y:S05]  /*0a50*/  @P2 BRA `(.L_x_11) ;  /* 0xfffffffc00102947 */ /* 0x000fea000383ffff */
[----:B------:R-:W-:Y:S01]  /*0a60*/  LOP3.LUT P0, RZ, R27, 0xff, RZ, 0xc0, !PT ;  /* 0x000000ff1bff7812 */ /* 0x000fe2000780c0ff */
[----:B------:R-:W-:-:S12]  /*0a70*/  BSSY.RECONVERGENT B2, `(.L_x_12) ;  /* 0x000001a000027945 */ /* 0x000fd80003800200 */
[----:B------:R-:W-:Y:S05]  /*0a80*/  @!P0 BRA `(.L_x_13) ;  /* 0x0000000000608947 */ /* 0x000fea0003800000 */
[----:B------:R-:W0:Y:S01]  /*0a90*/  LDC.64 R20, c[0x0][0x380] ;  /* 0x0000e000ff147b82 */ /* 0x000e220000000a00 */
[C---:B------:R-:W-:Y:S02]  /*0aa0*/  ISETP.EQ.AND P2, PT, R18.reuse, RZ, PT ;  /* 0x000000ff1200720c */ /* 0x040fe40003f42270 */
[C---:B------:R-:W-:Y:S02]  /*0ab0*/  ISETP.EQ.AND P3, PT, R18.reuse, 0x4, PT ;  /* 0x000000041200780c */ /* 0x040fe40003f62270 */
[C---:B------:R-:W-:Y:S02]  /*0ac0*/  ISETP.EQ.AND P4, PT, R18.reuse, 0x8, PT ;  /* 0x000000081200780c */ /* 0x040fe40003f82270 */
[----:B------:R-:W-:Y:S01]  /*0ad0*/  ISETP.EQ.AND P5, PT, R18, 0xc, PT ;  /* 0x0000000c1200780c */ /* 0x000fe20003fa2270 */
[----:B------:R-:W1:Y:S01]  /*0ae0*/  LDC.64 R14, c[0x0][0x3a8] ;  /* 0x0000ea00ff0e7b82 */ /* 0x000e620000000a00 */
[----:B0-----:R-:W-:-:S06]  /*0af0*/  IMAD.WIDE R20, R4, 0x4, R20 ;  /* 0x0000000404147825 */ /* 0x001fcc00078e0214 */
[----:B------:R-:W2:Y:S01]  /*0b00*/  LDG.E R20, desc[UR8][R20.64] ;  /* 0x0000000814147981 */ /* 0x000ea2000c1e1900 */
[----:B------:R-:W-:Y:S01]  /*0b10*/  ISETP.EQ.AND P6, PT, R18, 0x10, PT ;  /* 0x000000101200780c */ /* 0x000fe20003fc2270 */
[----:B-1----:R-:W-:Y:S01]  /*0b20*/  IMAD.WIDE R14, R3, 0x4, R14 ;  /* 0x00000004030e7825 */ /* 0x002fe200078e020e */
[----:B------:R-:W-:-:S03]  /*0b30*/  @P2 MOV R17, R7 ;  /* 0x0000000700112202 */ /* 0x000fc60000000f00 */
[----:B------:R-:W-:Y:S02]  /*0b40*/  @P3 IMAD.MOV.U32 R17, RZ, RZ, R10 ;  /* 0x000000ffff113224 */ /* 0x000fe400078e000a */
[----:B------:R-:W-:Y:S01]  /*0b50*/  @P4 IMAD.MOV.U32 R17, RZ, RZ, R11 ;  /* 0x000000ffff114224 */ /* 0x000fe200078e000b */
[----:B------:R-:W-:-:S05]  /*0b60*/  @P5 MOV R17, R12 ;  /* 0x0000000c00115202 */ /* 0x000fca0000000f00 */
[----:B------:R-:W-:-:S04]  /*0b70*/  @P6 IMAD.MOV.U32 R17, RZ, RZ, R13 ;  /* 0x000000ffff116224 */ /* 0x000fc800078e000d */
[C---:B--2---:R-:W-:Y:S01]  /*0b80*/  FADD R18, R20.reuse, R17 ;  /* 0x0000001114127221 */ /* 0x044fe20000000000 */
[----:B------:R-:W-:-:S04]  /*0b90*/  FSETP.GEU.AND P0, PT, R20, -R17, PT ;  /* 0x800000111400720b */ /* 0x000fc80003f0e000 */
[----:B------:R-:W-:-:S04]  /*0ba0*/  FSEL R17, R18, RZ, P0 ;  /* 0x000000ff12117208 */ /* 0x000fc80000000000 */
[-C--:B------:R-:W-:Y:S01]  /*0bb0*/  @P3 MOV R10, R17.reuse ;  /* 0x00000011000a3202 */ /* 0x080fe20000000f00 */
[----:B------:R0:W-:Y:S01]  /*0bc0*/  STG.E desc[UR8][R14.64], R17 ;  /* 0x000000110e007986 */ /* 0x0001e2000c101908 */
[--C-:B------:R-:W-:Y:S01]  /*0bd0*/  @P2 IMAD.MOV.U32 R7, RZ, RZ, R17.reuse ;  /* 0x000000ffff072224 */ /* 0x100fe200078e0011 */
[----:B------:R-:W-:Y:S01]  /*0be0*/  @P6 MOV R13, R17 ;  /* 0x00000011000d6202 */ /* 0x000fe20000000f00 */
[--C-:B------:R-:W-:Y:S02]  /*0bf0*/  @P4 IMAD.MOV.U32 R11, RZ, RZ, R17.reuse ;  /* 0x000000ffff0b4224 */ /* 0x100fe400078e0011 */
[----:B------:R-:W-:-:S07]  /*0c00*/  @P5 IMAD.MOV.U32 R12, RZ, RZ, R17 ;  /* 0x000000ffff0c5224 */ /* 0x000fce00078e0011 */
.L_x_13:
[----:B------:R-:W-:Y:S05]  /*0c10*/  BSYNC.RECONVERGENT B2 ;  /* 0x0000000000027941 */ /* 0x000fea0003800200 */
.L_x_12:
[----:B------:R-:W-:Y:S05]  /*0c20*/  @P1 BRA `(.L_x_14) ;  /* 0xfffffff800881947 */ /* 0x000fea000383ffff */
.L_x_4:
[----:B------:R-:W-:Y:S05]  /*0c30*/  BSYNC.RECONVERGENT B1 ;  /* 0x0000000000017941 */ /* 0x000fea0003800200 */
.L_x_3:
[----:B------:R-:W1:Y:S01]  /*0c40*/  LDCU UR7, c[0x0][0x408] ;  /* 0x00008100ff0777ac */ /* 0x000e620008000800 */
[----:B------:R-:W-:Y:S01]  /*0c50*/  VIADD R2, R2, 0x1 ;  /* 0x0000000102027836 */ /* 0x000fe20000000000 */
[----:B------:R-:W2:Y:S04]  /*0c60*/  LDCU UR4, c[0x0][0x400] ;  /* 0x00008000ff0477ac */ /* 0x000ea80008000800 */
[----:B-1----:R-:W-:Y:S01]  /*0c70*/  ISETP.NE.AND P0, PT, R2, UR7, PT ;  /* 0x0000000702007c0c */ /* 0x002fe2000bf05270 */
[----:B--2---:R-:W-:-:S12]  /*0c80*/  IMAD R3, R0, UR4, R3 ;  /* 0x0000000400037c24 */ /* 0x004fd8000f8e0203 */
[----:B------:R-:W-:Y:S05]  /*0c90*/  @!P0 BRA `(.L_x_1) ;  /* 0x0000000800b48947 */ /* 0x000fea0003800000 */
[----:B------:R-:W-:Y:S05]  /*0ca0*/  BRA `(.L_x_15) ;  /* 0xfffffff400507947 */ /* 0x000fea000383ffff */
.L_x_2:
[----:B------:R-:W-:-:S07]  /*0cb0*/  IMAD.MOV.U32 R2, RZ, RZ, RZ ;  /* 0x000000ffff027224 */ /* 0x000fce00078e00ff */
.L_x_28:
[----:B0-----:R-:W0:Y:S01]  /*0cc0*/  LDC R6, c[0x0][0x3c8] ;  /* 0x0000f200ff067b82 */ /* 0x001e220000000800 */
[----:B------:R-:W1:Y:S01]  /*0cd0*/  LDCU UR4, c[0x0][0x3cc] ;  /* 0x00007980ff0477ac */ /* 0x000e620008000800 */
[----:B------:R-:W-:Y:S01]  /*0ce0*/  BSSY.RECONVERGENT B1, `(.L_x_16) ;  /* 0x00000a2000017945 */ /* 0x000fe20003800200 */
[----:B0-----:R-:W-:-:S04]  /*0cf0*/  IMAD R6, R6, R6, RZ ;  /* 0x0000000606067224 */ /* 0x001fc800078e02ff */
[----:B-1----:R-:W-:-:S05]  /*0d00*/  IMAD R4, R6, UR4, RZ ;  /* 0x0000000406047c24 */ /* 0x002fca000f8e02ff */
[----:B------:R-:W-:-:S13]  /*0d10*/  ISETP.GE.AND P0, PT, R3, R4, PT ;  /* 0x000000040300720c */ /* 0x000fda0003f06270 */
[----:B------:R-:W-:Y:S05]  /*0d20*/  @P0 BRA `(.L_x_17) ;  /* 0x0000000800740947 */ /* 0x000fea0003800000 */
[-C--:B------:R-:W-:Y:S01]  /*0d30*/  IABS R11, R6.reuse ;  /* 0x00000006000b7213 */ /* 0x080fe20000000000 */
[----:B------:R-:W0:Y:S01]  /*0d40*/  LDC R5, c[0x0][0x3c8] ;  /* 0x0000f200ff057b82 */ /* 0x000e220000000800 */
[----:B------:R-:W-:Y:S01]  /*0d50*/  IABS R12, R3 ;  /* 0x00000003000c7213 */ /* 0x000fe20000000000 */
[----:B------:R-:W1:Y:S01]  /*0d60*/  LDCU.64 UR10, c[0x0][0x3d0] ;  /* 0x00007a00ff0a77ac */ /* 0x000e620008000a00 */
[----:B------:R-:W2:Y:S01]  /*0d70*/  I2F.RP R4, R11 ;  /* 0x0000000b00047306 */ /* 0x000ea20000209400 */
[----:B------:R-:W-:Y:S01]  /*0d80*/  IABS R13, R6 ;  /* 0x00000006000d7213 */ /* 0x000fe20000000000 */
[----:B------:R-:W-:Y:S01]  /*0d90*/  IMAD.MOV.U32 R16, RZ, RZ, RZ ;  /* 0x000000ffff107224 */ /* 0x000fe200078e00ff */
[----:B------:R-:W-:-:S05]  /*0da0*/  PRMT R27, RZ, 0x7610, R27 ;  /* 0x00007610ff1b7816 */ /* 0x000fca000000001b */
[----:B--2---:R-:W2:Y:S02]  /*0db0*/  MUFU.RCP R4, R4 ;  /* 0x0000000400047308 */ /* 0x004ea40000001000 */
[----:B--2---:R-:W-:-:S06]  /*0dc0*/  IADD3 R8, PT, PT, R4, 0xffffffe, RZ ;  /* 0x0ffffffe04087810 */ /* 0x004fcc0007ffe0ff */
[----:B------:R2:W3:Y:S02]  /*0dd0*/  F2I.FTZ.U32.TRUNC.NTZ R9, R8 ;  /* 0x0000000800097305 */ /* 0x0004e4000021f000 */
[----:B--2---:R-:W-:Y:S02]  /*0de0*/  IMAD.MOV.U32 R8, RZ, RZ, RZ ;  /* 0x000000ffff087224 */ /* 0x004fe400078e00ff */
[----:B---3--:R-:W-:-:S04]  /*0df0*/  IMAD.MOV R10, RZ, RZ, -R9 ;  /* 0x000000ffff0a7224 */ /* 0x008fc800078e0a09 */
[----:B------:R-:W-:-:S04]  /*0e00*/  IMAD R7, R10, R11, RZ ;  /* 0x0000000b0a077224 */ /* 0x000fc800078e02ff */
[----:B------:R-:W-:Y:S01]  /*0e10*/  IMAD.HI.U32 R10, R9, R7, R8 ;  /* 0x00000007090a7227 */ /* 0x000fe200078e0008 */
[----:B------:R-:W-:Y:S02]  /*0e20*/  MOV R9, R12 ;  /* 0x0000000c00097202 */ /* 0x000fe40000000f00 */
[----:B0-----:R-:W-:Y:S01]  /*0e30*/  IABS R7, R5 ;  /* 0x0000000500077213 */ /* 0x001fe20000000000 */
[----:B------:R-:W-:Y:S02]  /*0e40*/  IMAD.MOV R8, RZ, RZ, -R13 ;  /* 0x000000ffff087224 */ /* 0x000fe400078e0a0d */
[----:B------:R-:W-:Y:S02]  /*0e50*/  IMAD.HI.U32 R4, R10, R9, RZ ;  /* 0x000000090a047227 */ /* 0x000fe400078e00ff */
[----:B------:R-:W0:Y:S02]  /*0e60*/  I2F.RP R10, R7 ;  /* 0x00000007000a7306 */ /* 0x000e240000209400 */
[----:B------:R-:W-:-:S05]  /*0e70*/  IMAD R8, R4, R8, R9 ;  /* 0x0000000804087224 */ /* 0x000fca00078e0209 */
[----:B------:R-:W-:Y:S01]  /*0e80*/  ISETP.GT.U32.AND P1, PT, R11, R8, PT ;  /* 0x000000080b00720c */ /* 0x000fe20003f24070 */
[----:B0-----:R-:W0:-:S12]  /*0e90*/  MUFU.RCP R10, R10 ;  /* 0x0000000a000a7308 */ /* 0x001e180000001000 */
[----:B------:R-:W-:Y:S02]  /*0ea0*/  @!P1 IMAD.IADD R8, R8, 0x1, -R11 ;  /* 0x0000000108089824 */ /* 0x000fe400078e0a0b */
[----:B------:R-:W-:Y:S01]  /*0eb0*/  @!P1 VIADD R4, R4, 0x1 ;  /* 0x0000000104049836 */ /* 0x000fe20000000000 */
[----:B------:R-:W-:Y:S02]  /*0ec0*/  ISETP.NE.AND P1, PT, R6, RZ, PT ;  /* 0x000000ff0600720c */ /* 0x000fe40003f25270 */
[----:B------:R-:W-:Y:S02]  /*0ed0*/  ISETP.GE.U32.AND P0, PT, R8, R11, PT ;  /* 0x0000000b0800720c */ /* 0x000fe40003f06070 */
[----:B------:R-:W-:-:S04]  /*0ee0*/  LOP3.LUT R8, R3, R6, RZ, 0x3c, !PT ;  /* 0x0000000603087212 */ /* 0x000fc800078e3cff */
[----:B------:R-:W-:Y:S02]  /*0ef0*/  ISETP.GE.AND P2, PT, R8, RZ, PT ;  /* 0x000000ff0800720c */ /* 0x000fe40003f46270 */
[----:B0-----:R-:W-:-:S05]  /*0f00*/  IADD3 R9, PT, PT, R10, 0xffffffe, RZ ;  /* 0x0ffffffe0a097810 */ /* 0x001fca0007ffe0ff */
[----:B------:R-:W-:Y:S01]  /*0f10*/  @P0 VIADD R4, R4, 0x1 ;  /* 0x0000000104040836 */ /* 0x000fe20000000000 */
[----:B------:R-:W0:Y:S05]  /*0f20*/  F2I.FTZ.U32.TRUNC.NTZ R9, R9 ;  /* 0x0000000900097305 */ /* 0x000e2a000021f000 */
[----:B------:R-:W-:Y:S02]  /*0f30*/  @!P2 IADD3 R4, PT, PT, -R4, RZ, RZ ;  /* 0x000000ff0404a210 */ /* 0x000fe40007ffe1ff */
[----:B------:R-:W-:-:S05]  /*0f40*/  @!P1 LOP3.LUT R4, RZ, R6, RZ, 0x33, !PT ;  /* 0x00000006ff049212 */ /* 0x000fca00078e33ff */
[----:B------:R-:W-:Y:S02]  /*0f50*/  IMAD.MOV R8, RZ, RZ, -R4 ;  /* 0x000000ffff087224 */ /* 0x000fe400078e0a04 */
[----:B0-----:R-:W-:Y:S02]  /*0f60*/  IMAD.MOV R12, RZ, RZ, -R9 ;  /* 0x000000ffff0c7224 */ /* 0x001fe400078e0a09 */
[----:B------:R-:W-:Y:S02]  /*0f70*/  IMAD R10, R6, R8, R3 ;  /* 0x00000008060a7224 */ /* 0x000fe400078e0203 */
[----:B------:R-:W-:Y:S02]  /*0f80*/  HFMA2 R8, -RZ, RZ, 0, 0 ;  /* 0x00000000ff087431 */ /* 0x000fe400000001ff */
[----:B------:R-:W-:Y:S01]  /*0f90*/  IMAD R11, R12, R7, RZ ;  /* 0x000000070c0b7224 */ /* 0x000fe200078e02ff */
[----:B------:R-:W-:Y:S02]  /*0fa0*/  CS2R R12, SRZ ;  /* 0x00000000000c7805 */ /* 0x000fe4000001ff00 */
[----:B------:R-:W-:Y:S01]  /*0fb0*/  IABS R6, R10 ;  /* 0x0000000a00067213 */ /* 0x000fe20000000000 */
[----:B------:R-:W-:-:S04]  /*0fc0*/  IMAD.HI.U32 R11, R9, R11, R8 ;  /* 0x0000000b090b7227 */ /* 0x000fc800078e0008 */
[----:B------:R-:W-:-:S04]  /*0fd0*/  IMAD.MOV.U32 R8, RZ, RZ, R6 ;  /* 0x000000ffff087224 */ /* 0x000fc800078e0006 */
[----:B------:R-:W-:-:S04]  /*0fe0*/  IMAD.HI.U32 R6, R11, R8, RZ ;  /* 0x000000080b067227 */ /* 0x000fc800078e00ff */
[----:B------:R-:W-:-:S04]  /*0ff0*/  IMAD.MOV R9, RZ, RZ, -R6 ;  /* 0x000000ffff097224 */ /* 0x000fc800078e0a06 */
[C---:B------:R-:W-:Y:S02]  /*1000*/  IMAD R8, R7.reuse, R9, R8 ;  /* 0x0000000907087224 */ /* 0x040fe400078e0208 */
[----:B------:R-:W1:Y:S03]  /*1010*/  LDC R9, c[0x0][0x3d8] ;  /* 0x0000f600ff097b82 */ /* 0x000e660000000800 */
[----:B------:R-:W-:-:S13]  /*1020*/  ISETP.GT.U32.AND P1, PT, R7, R8, PT ;  /* 0x000000080700720c */ /* 0x000fda0003f24070 */
[-C--:B------:R-:W-:Y:S01]  /*1030*/  @!P1 IADD3 R8, PT, PT, R8, -R7.reuse, RZ ;  /* 0x8000000708089210 */ /* 0x080fe20007ffe0ff */
[----:B------:R-:W-:Y:S01]  /*1040*/  @!P1 VIADD R6, R6, 0x1 ;  /* 0x0000000106069836 */ /* 0x000fe20000000000 */
[----:B------:R-:W-:Y:S02]  /*1050*/  ISETP.NE.AND P1, PT, R5, RZ, PT ;  /* 0x000000ff0500720c */ /* 0x000fe40003f25270 */
[----:B------:R-:W-:Y:S02]  /*1060*/  ISETP.GE.U32.AND P0, PT, R8, R7, PT ;  /* 0x000000070800720c */ /* 0x000fe40003f06070 */
[----:B------:R-:W-:-:S04]  /*1070*/  LOP3.LUT R7, R10, R5, RZ, 0x3c, !PT ;  /* 0x000000050a077212 */ /* 0x000fc800078e3cff */
        /* <DEDUP_REMOVED lines=12> */
.L_x_27:
[----:B0-----:R-:W0:Y:S01]  /*1140*/  LDCU UR4, c[0x0][0x3b8] ;  /* 0x00007700ff0477ac */ /* 0x001e220008000800 */
[C---:B------:R-:W-:Y:S01]  /*1150*/  SHF.L.U32 R18, R16.reuse, 0x2, RZ ;  /* 0x0000000210127819 */ /* 0x040fe200000006ff */
[----:B------:R-:W-:Y:S02]  /*1160*/  VIADD R16, R16, 0x1 ;  /* 0x0000000110107836 */ /* 0x000fe40000000000 */
[----:B------:R-:W-:-:S03]  /*1170*/  IMAD.MOV.U32 R19, RZ, RZ, RZ ;  /* 0x000000ffff137224 */ /* 0x000fc600078e00ff */
[----:B0-----:R-:W-:-:S13]  /*1180*/  ISETP.NE.AND P1, PT, R16, UR4, PT ;  /* 0x0000000410007c0c */ /* 0x001fda000bf25270 */
.L_x_24:
        /* <DEDUP_REMOVED lines=8> */
.L_x_23:
[----:B------:R-:W0:Y:S01]  /*1210*/  LDCU UR4, c[0x0][0x3c0] ;  /* 0x00007800ff0477ac */ /* 0x000e220008000800 */
[----:B------:R-:W-:Y:S01]  /*1220*/  BSSY.RECONVERGENT B3, `(.L_x_19) ;  /* 0x000002c000037945 */ /* 0x000fe20003800200 */
[----:B------:R-:W-:Y:S01]  /*1230*/  IMAD.MOV.U32 R24, RZ, RZ, RZ ;  /* 0x000000ffff187224 */ /* 0x000fe200078e00ff */
[----:B------:R-:W1:Y:S01]  /*1240*/  LDCU UR7, c[0x0][0x3d0] ;  /* 0x00007a00ff0777ac */ /* 0x000e620008000800 */
[----:B------:R-:W-:Y:S02]  /*1250*/  IMAD.MOV.U32 R26, RZ, RZ, R6 ;  /* 0x000000ffff1a7224 */ /* 0x000fe400078e0006 */
[----:B0-----:R-:W-:Y:S02]  /*1260*/  IMAD R25, R20, UR4, R23 ;  /* 0x0000000414197c24 */ /* 0x001fe4000f8e0217 */
[----:B-1----:R-:W-:-:S07]  /*1270*/  IMAD R17, R21, UR7, R22 ;  /* 0x0000000715117c24 */ /* 0x002fce000f8e0216 */
.L_x_22:
        /* <DEDUP_REMOVED lines=33> */
.L_x_21:
[----:B------:R-:W-:Y:S05]  /*1490*/  BSYNC.RECONVERGENT B4 ;  /* 0x0000000000047941 */ /* 0x000fea0003800200 */
.L_x_20:
[----:B------:R-:W-:Y:S01]  /*14a0*/  VIADD R26, R26, 0x1 ;  /* 0x000000011a1a7836 */ /* 0x000fe20000000000 */
[----:B------:R-:W-:-:S04]  /*14b0*/  IADD3 R24, PT, PT, R24, 0x1, RZ ;  /* 0x0000000118187810 */ /* 0x000fc80007ffe0ff */
[----:B------:R-:W-:-:S13]  /*14c0*/  ISETP.GE.AND P0, PT, R26, R9, PT ;  /* 0x000000091a00720c */ /* 0x000fda0003f06270 */
[----:B------:R-:W-:Y:S05]  /*14d0*/  @!P0 BRA `(.L_x_22) ;  /* 0xfffffffc00688947 */ /* 0x000fea000383ffff */
[----:B------:R-:W-:Y:S05]  /*14e0*/  BSYNC.RECONVERGENT B3 ;  /* 0x0000000000037941 */ /* 0x000fea0003800200 */
.L_x_19:
[----:B------:R-:W-:Y:S02]  /*14f0*/  VIADD R23, R23, 0x1 ;  /* 0x0000000117177836 */ /* 0x000fe40000000000 */
[----:B------:R-:W-:-:S03]  /*1500*/  VIADD R22, R22, 0x1 ;  /* 0x0000000116167836 */ /* 0x000fc60000000000 */
[----:B------:R-:W-:-:S13]  /*1510*/  ISETP.GE.AND P0, PT, R23, R8, PT ;  /* 0x000000081700720c */ /* 0x000fda0003f06270 */
[----:B------:R-:W-:Y:S05]  /*1520*/  @!P0 BRA `(.L_x_23) ;  /* 0xfffffffc00388947 */ /* 0x000fea000383ffff */
[----:B------:R-:W-:Y:S05]  /*1530*/  BSYNC.RECONVERGENT B2 ;  /* 0x0000000000027941 */ /* 0x000fea0003800200 */
.L_x_18:
[----:B------:R-:W-:Y:S05]  /*1540*/  @P2 BRA `(.L_x_24) ;  /* 0xfffffffc00102947 */ /* 0x000fea000383ffff */
[----:B------:R-:W-:Y:S01]  /*1550*/  LOP3.LUT P0, RZ, R27, 0xff, RZ, 0xc0, !PT ;  /* 0x000000ff1bff7812 */ /* 0x000fe2000780c0ff */
[----:B------:R-:W-:-:S12]  /*1560*/  BSSY.RECONVERGENT B2, `(.L_x_25) ;  /* 0x0000018000027945 */ /* 0x000fd80003800200 */
[----:B------:R-:W-:Y:S05]  /*1570*/  @!P0 BRA `(.L_x_26) ;  /* 0x0000000000588947 */ /* 0x000fea0003800000 */
[----:B------:R-:W0:Y:S01]  /*1580*/  LDC.64 R20, c[0x0][0x380] ;  /* 0x0000e000ff147b82 */ /* 0x000e220000000a00 */
[C---:B------:R-:W-:Y:S02]  /*1590*/  ISETP.EQ.AND P0, PT, R18.reuse, RZ, PT ;  /* 0x000000ff1200720c */ /* 0x040fe40003f02270 */
[----:B------:R-:W-:-:S05]  /*15a0*/  ISETP.EQ.AND P2, PT, R18, 0x4, PT ;  /* 0x000000041200780c */ /* 0x000fca0003f42270 */
[----:B------:R-:W1:Y:S01]  /*15b0*/  LDC.64 R14, c[0x0][0x3a8] ;  /* 0x0000ea00ff0e7b82 */ /* 0x000e620000000a00 */
[----:B0-----:R-:W-:-:S06]  /*15c0*/  IMAD.WIDE R20, R4, 0x4, R20 ;  /* 0x0000000404147825 */ /* 0x001fcc00078e0214 */
[----:B------:R-:W2:Y:S01]  /*15d0*/  LDG.E R20, desc[UR8][R20.64] ;  /* 0x0000000814147981 */ /* 0x000ea2000c1e1900 */
[C---:B------:R-:W-:Y:S01]  /*15e0*/  ISETP.EQ.AND P3, PT, R18.reuse, 0x8, PT ;  /* 0x000000081200780c */ /* 0x040fe20003f62270 */
[----:B-1----:R-:W-:Y:S01]  /*15f0*/  IMAD.WIDE R14, R3, 0x4, R14 ;  /* 0x00000004030e7825 */ /* 0x002fe200078e020e */
[C---:B------:R-:W-:Y:S02]  /*1600*/  ISETP.EQ.AND P4, PT, R18.reuse, 0xc, PT ;  /* 0x0000000c1200780c */ /* 0x040fe40003f82270 */
[----:B------:R-:W-:Y:S02]  /*1610*/  ISETP.EQ.AND P5, PT, R18, 0x10, PT ;  /* 0x000000101200780c */ /* 0x000fe40003fa2270 */
[----:B------:R-:W-:Y:S01]  /*1620*/  @P0 MOV R17, R7 ;  /* 0x0000000700110202 */ /* 0x000fe20000000f00 */
[----:B------:R-:W-:-:S06]  /*1630*/  @P2 IMAD.MOV.U32 R17, RZ, RZ, R10 ;  /* 0x000000ffff112224 */ /* 0x000fcc00078e000a */
[----:B------:R-:W-:Y:S02]  /*1640*/  @P3 IMAD.MOV.U32 R17, RZ, RZ, R11 ;  /* 0x000000ffff113224 */ /* 0x000fe400078e000b */
[----:B------:R-:W-:Y:S02]  /*1650*/  @P4 MOV R17, R12 ;  /* 0x0000000c00114202 */ /* 0x000fe40000000f00 */
[----:B------:R-:W-:-:S04]  /*1660*/  @P5 IMAD.MOV.U32 R17, RZ, RZ, R13 ;  /* 0x000000ffff115224 */ /* 0x000fc800078e000d */
[----:B--2---:R-:W-:-:S04]  /*1670*/  FADD R17, R20, R17 ;  /* 0x0000001114117221 */ /* 0x004fc80000000000 */
[--C-:B------:R-:W-:Y:S01]  /*1680*/  @P0 IMAD.MOV.U32 R7, RZ, RZ, R17.reuse ;  /* 0x000000ffff070224 */ /* 0x100fe200078e0011 */
[----:B------:R0:W-:Y:S01]  /*1690*/  STG.E desc[UR8][R14.64], R17 ;  /* 0x000000110e007986 */ /* 0x0001e2000c101908 */
[-C--:B------:R-:W-:Y:S01]  /*16a0*/  @P2 MOV R10, R17.reuse ;  /* 0x00000011000a2202 */ /* 0x080fe20000000f00 */
[--C-:B------:R-:W-:Y:S01]  /*16b0*/  @P3 IMAD.MOV.U32 R11, RZ, RZ, R17.reuse ;  /* 0x000000ffff0b3224 */ /* 0x100fe200078e0011 */
[----:B------:R-:W-:Y:S01]  /*16c0*/  @P5 MOV R13, R17 ;  /* 0x00000011000d5202 */ /* 0x000fe20000000f00 */
[----:B------:R-:W-:-:S07]  /*16d0*/  @P4 IMAD.MOV.U32 R12, RZ, RZ, R17 ;  /* 0x000000ffff0c4224 */ /* 0x000fce00078e0011 */
.L_x_26:
[----:B------:R-:W-:Y:S05]  /*16e0*/  BSYNC.RECONVERGENT B2 ;  /* 0x0000000000027941 */ /* 0x000fea0003800200 */
.L_x_25:
[----:B------:R-:W-:Y:S05]  /*16f0*/  @P1 BRA `(.L_x_27) ;  /* 0xfffffff800901947 */ /* 0x000fea000383ffff */
.L_x_17:
[----:B------:R-:W-:Y:S05]  /*1700*/  BSYNC.RECONVERGENT B1 ;  /* 0x0000000000017941 */ /* 0x000fea0003800200 */
.L_x_16:
[----:B------:R-:W1:Y:S01]  /*1710*/  LDCU UR7, c[0x0][0x408] ;  /* 0x00008100ff0777ac */ /* 0x000e620008000800 */
[----:B------:R-:W-:Y:S01]  /*1720*/  VIADD R2, R2, 0x1 ;  /* 0x0000000102027836 */ /* 0x000fe20000000000 */
[----:B------:R-:W2:Y:S04]  /*1730*/  LDCU UR4, c[0x0][0x400] ;  /* 0x00008000ff0477ac */ /* 0x000ea80008000800 */
[----:B-1----:R-:W-:Y:S01]  /*1740*/  ISETP.NE.AND P0, PT, R2, UR7, PT ;  /* 0x0000000702007c0c */ /* 0x002fe2000bf05270 */
[----:B--2---:R-:W-:-:S12]  /*1750*/  IMAD R3, R0, UR4, R3 ;  /* 0x0000000400037c24 */ /* 0x004fd8000f8e0203 */
[----:B------:R-:W-:Y:S05]  /*1760*/  @P0 BRA `(.L_x_28) ;  /* 0xfffffff400540947 */ /* 0x000fea000383ffff */
.L_x_1:
[----:B------:R-:W-:Y:S05]  /*1770*/  BSYNC.RECONVERGENT B0 ;  /* 0x0000000000007941 */ /* 0x000fea0003800200 */
.L_x_0:
[----:B------:R-:W1:Y:S01]  /*1780*/  S2R R0, SR_TID.Y ;  /* 0x0000000000007919 */ /* 0x000e620000002200 */
[----:B------:R-:W3:Y:S01]  /*1790*/  LDCU UR7, c[0x0][0x404] ;  /* 0x00008080ff0777ac */ /* 0x000ee20008000800 */
[----:B------:R-:W1:Y:S01]  /*17a0*/  S2R R3, SR_TID.X ;  /* 0x0000000000037919 */ /* 0x000e620000002100 */
[----:B---3--:R-:W-:Y:S01]  /*17b0*/  USHF.L.U32 UR4, UR7, 0x5, URZ ;  /* 0x0000000507047899 */ /* 0x008fe200080006ff */
[----:B-1----:R-:W-:-:S05]  /*17c0*/  IMAD R3, R0, UR6, R3 ;  /* 0x0000000600037c24 */ /* 0x002fca000f8e0203 */
[----:B------:R-:W-:-:S13]  /*17d0*/  ISETP.GE.AND P0, PT, R3, UR4, PT ;  /* 0x0000000403007c0c */ /* 0x000fda000bf06270 */
[----:B------:R-:W-:Y:S05]  /*17e0*/  @P0 EXIT ;  /* 0x000000000000094d */ /* 0x000fea0003800000 */
[----:B--2---:R-:W1:Y:S01]  /*17f0*/  LDC R2, c[0x0][0x40c] ;  /* 0x00010300ff027b82 */ /* 0x004e620000000800 */
[----:B------:R-:W2:Y:S01]  /*1800*/  S2R R0, SR_CTAID.X ;  /* 0x0000000000007919 */ /* 0x000ea20000002500 */
[----:B------:R-:W3:Y:S02]  /*1810*/  LDCU UR5, c[0x0][0x370] ;  /* 0x00006e00ff0577ac */ /* 0x000ee40008000800 */
[----:B---3--:R-:W-:Y:S01]  /*1820*/  UIMAD UR5, UR6, UR5, URZ ;  /* 0x00000005060572a4 */ /* 0x008fe2000f8e02ff */
[----:B-1----:R-:W-:Y:S01]  /*1830*/  ISETP.GE.AND P0, PT, R2, 0x1, PT ;  /* 0x000000010200780c */ /* 0x002fe20003f06270 */
[----:B--2---:R-:W-:-:S04]  /*1840*/  IMAD R0, R0, UR6, RZ ;  /* 0x0000000600007c24 */ /* 0x004fc8000f8e02ff */
[----:B------:R-:W-:-:S08]  /*1850*/  IMAD R0, R0, UR7, R3 ;  /* 0x0000000700007c24 */ /* 0x000fd0000f8e0203 */
[----:B------:R-:W-:Y:S05]  /*1860*/  @!P0 EXIT ;  /* 0x000000000000894d */ /* 0x000fea0003800000 */
[----:B------:R-:W1:Y:S02]  /*1870*/  LDC R3, c[0x0][0x3bc] ;  /* 0x0000ef00ff037b82 */ /* 0x000e640000000800 */
[----:B-1----:R-:W-:-:S13]  /*1880*/  ISETP.GE.AND P0, PT, R3, 0x1, PT ;  /* 0x000000010300780c */ /* 0x002fda0003f06270 */
[----:B------:R-:W-:Y:S05]  /*1890*/  @!P0 EXIT ;  /* 0x000000000000894d */ /* 0x000fea0003800000 */
[----:B------:R-:W1:Y:S02]  /*18a0*/  LDCU UR4, c[0x0][0x3e4] ;  /* 0x00007c80ff0477ac */ /* 0x000e640008000800 */
[----:B-1----:R-:W-:-:S09]  /*18b0*/  UISETP.GE.AND UP0, UPT, UR4, 0x1, UPT ;  /* 0x000000010400788c */ /* 0x002fd2000bf06270 */
[----:B------:R-:W-:Y:S05]  /*18c0*/  BRA.U !UP0, `(.L_x_29) ;  /* 0x00000011081c7547 */ /* 0x000fea000b800000 */
[----:B------:R-:W-:-:S05]  /*18d0*/  UMOV UR4, URZ ;  /* 0x000000ff00047c82 */ /* 0x000fca0008000000 */
.L_x_55:
[----:B------:R-:W1:Y:S01]  /*18e0*/  LDC R5, c[0x0][0x3e8] ;  /* 0x0000fa00ff057b82 */ /* 0x000e620000000800 */
[----:B------:R-:W2:Y:S01]  /*18f0*/  LDCU UR6, c[0x0][0x3ec] ;  /* 0x00007d80ff0677ac */ /* 0x000ea20008000800 */
[----:B------:R-:W-:Y:S01]  /*1900*/  BSSY.RECONVERGENT B0, `(.L_x_30) ;  /* 0x00000fb000007945 */ /* 0x000fe20003800200 */
[----:B-1----:R-:W-:-:S04]  /*1910*/  IMAD R5, R5, R5, RZ ;  /* 0x0000000505057224 */ /* 0x002fc800078e02ff */
[----:B--2---:R-:W-:-:S05]  /*1920*/  IMAD R3, R5, UR6, RZ ;  /* 0x0000000605037c24 */ /* 0x004fca000f8e02ff */
[----:B------:R-:W-:-:S13]  /*1930*/  ISETP.GE.AND P0, PT, R0, R3, PT ;  /* 0x000000030000720c */ /* 0x000fda0003f06270 */
[----:B0-----:R-:W-:Y:S05]  /*1940*/  @P0 BRA `(.L_x_31) ;  /* 0x0000000c00d80947 */ /* 0x001fea0003800000 */
[-C--:B------:R-:W-:Y:S01]  /*1950*/  IABS R9, R5.reuse ;  /* 0x0000000500097213 */ /* 0x080fe20000000000 */
[----:B------:R-:W1:Y:S01]  /*1960*/  LDC R3, c[0x0][0x3e8] ;  /* 0x0000fa00ff037b82 */ /* 0x000e620000000800 */
[----:B------:R-:W-:Y:S01]  /*1970*/  IABS R8, R5 ;  /* 0x0000000500087213 */ /* 0x000fe20000000000 */
[----:B------:R-:W2:Y:S01]  /*1980*/  LDCU UR7, c[0x0][0x3f0] ;  /* 0x00007e00ff0777ac */ /* 0x000ea20008000800 */
[----:B------:R-:W3:Y:S01]  /*1990*/  I2F.RP R2, R9 ;  /* 0x0000000900027306 */ /* 0x000ee20000209400 */
[----:B------:R-:W4:Y:S07]  /*19a0*/  LDCU UR6, c[0x0][0x3f4] ;  /* 0x00007e80ff0677ac */ /* 0x000f2e0008000800 */
[----:B---3--:R-:W3:Y:S01]  /*19b0*/  MUFU.RCP R2, R2 ;  /* 0x0000000200027308 */ /* 0x008ee20000001000 */
[----:B--2---:R-:W-:Y:S01]  /*19c0*/  UISETP.GT.AND UP0, UPT, UR7, URZ, UPT ;  /* 0x000000ff0700728c */ /* 0x004fe2000bf04270 */
[----:B-1----:R-:W-:Y:S01]  /*19d0*/  IABS R13, R3 ;  /* 0x00000003000d7213 */ /* 0x002fe20000000000 */
[----:B---3--:R-:W-:-:S05]  /*19e0*/  VIADD R6, R2, 0xffffffe ;  /* 0x0ffffffe02067836 */ /* 0x008fca0000000000 */
[----:B------:R1:W2:Y:S02]  /*19f0*/  F2I.FTZ.U32.TRUNC.NTZ R7, R6 ;  /* 0x0000000600077305 */ /* 0x0002a4000021f000 */
[----:B-1----:R-:W-:Y:S01]  /*1a00*/  IMAD.MOV.U32 R6, RZ, RZ, RZ ;  /* 0x000000ffff067224 */ /* 0x002fe200078e00ff */
[----:B--2---:R-:W-:-:S05]  /*1a10*/  IADD3 R4, PT, PT, RZ, -R7, RZ ;  /* 0x80000007ff047210 */ /* 0x004fca0007ffe0ff */
[----:B------:R-:W-:Y:S01]  /*1a20*/  IMAD R11, R4, R9, RZ ;  /* 0x00000009040b7224 */ /* 0x000fe200078e02ff */
[----:B------:R-:W-:-:S03]  /*1a30*/  IABS R4, R0 ;  /* 0x0000000000047213 */ /* 0x000fc60000000000 */
[----:B------:R-:W-:-:S04]  /*1a40*/  IMAD.HI.U32 R7, R7, R11, R6 ;  /* 0x0000000b07077227 */ /* 0x000fc800078e0006 */
[----:B------:R-:W-:Y:S02]  /*1a50*/  IMAD.MOV R11, RZ, RZ, -R8 ;  /* 0x000000ffff0b7224 */ /* 0x000fe400078e0a08 */
[----:B------:R-:W-:Y:S01]  /*1a60*/  IMAD.HI.U32 R2, R7, R4, RZ ;  /* 0x0000000407027227 */ /* 0x000fe200078e00ff */
[----:B------:R-:W1:Y:S03]  /*1a70*/  I2F.RP R8, R13 ;  /* 0x0000000d00087306 */ /* 0x000e660000209400 */
[----:B------:R-:W-:-:S05]  /*1a80*/  IMAD R4, R2, R11, R4 ;  /* 0x0000000b02047224 */ /* 0x000fca00078e0204 */
[----:B------:R-:W-:Y:S01]  /*1a90*/  ISETP.GT.U32.AND P1, PT, R9, R4, PT ;  /* 0x000000040900720c */ /* 0x000fe20003f24070 */
[----:B-1----:R-:W1:-:S12]  /*1aa0*/  MUFU.RCP R8, R8 ;  /* 0x0000000800087308 */ /* 0x002e580000001000 */
[-C--:B------:R-:W-:Y:S01]  /*1ab0*/  @!P1 IADD3 R4, PT, PT, R4, -R9.reuse, RZ ;  /* 0x8000000904049210 */ /* 0x080fe20007ffe0ff */
[----:B------:R-:W-:Y:S01]  /*1ac0*/  @!P1 VIADD R2, R2, 0x1 ;  /* 0x0000000102029836 */ /* 0x000fe20000000000 */
[----:B------:R-:W-:Y:S02]  /*1ad0*/  ISETP.NE.AND P1, PT, R5, RZ, PT ;  /* 0x000000ff0500720c */ /* 0x000fe40003f25270 */
[----:B------:R-:W-:Y:S02]  /*1ae0*/  ISETP.GE.U32.AND P0, PT, R4, R9, PT ;  /* 0x000000090400720c */ /* 0x000fe40003f06070 */
[----:B------:R-:W-:-:S04]  /*1af0*/  LOP3.LUT R4, R0, R5, RZ, 0x3c, !PT ;  /* 0x0000000500047212 */ /* 0x000fc800078e3cff */
[----:B------:R-:W-:Y:S01]  /*1b00*/  ISETP.GE.AND P2, PT, R4, RZ, PT ;  /* 0x000000ff0400720c */ /* 0x000fe20003f46270 */
[----:B-1----:R-:W-:-:S04]  /*1b10*/  VIADD R6, R8, 0xffffffe ;  /* 0x0ffffffe08067836 */ /* 0x002fc80000000000 */
[----:B------:R1:W2:Y:S02]  /*1b20*/  F2I.FTZ.U32.TRUNC.NTZ R7, R6 ;  /* 0x0000000600077305 */ /* 0x0002a4000021f000 */
[----:B------:R-:W-:-:S06]  /*1b30*/  @P0 IADD3 R2, PT, PT, R2, 0x1, RZ ;  /* 0x0000000102020810 */ /* 0x000fcc0007ffe0ff */
[----:B------:R-:W-:Y:S01]  /*1b40*/  @!P2 IMAD.MOV R2, RZ, RZ, -R2 ;  /* 0x000000ffff02a224 */ /* 0x000fe200078e0a02 */
[----:B------:R-:W-:Y:S01]  /*1b50*/  @!P1 LOP3.LUT R2, RZ, R5, RZ, 0x33, !PT ;  /* 0x00000005ff029212 */ /* 0x000fe200078e33ff */
[----:B-1----:R-:W-:-:S03]  /*1b60*/  IMAD.MOV.U32 R6, RZ, RZ, RZ ;  /* 0x000000ffff067224 */ /* 0x002fc600078e00ff */
[----:B------:R-:W-:Y:S01]  /*1b70*/  IADD3 R4, PT, PT, -R2, RZ, RZ ;  /* 0x000000ff02047210 */ /* 0x000fe20007ffe1ff */
[----:B--2---:R-:W-:-:S04]  /*1b80*/  IMAD.MOV R10, RZ, RZ, -R7 ;  /* 0x000000ffff0a7224 */ /* 0x004fc800078e0a07 */
[----:B------:R-:W-:Y:S02]  /*1b90*/  IMAD R8, R5, R4, R0 ;  /* 0x0000000405087224 */ /* 0x000fe400078e0200 */
[----:B------:R-:W-:-:S03]  /*1ba0*/  IMAD R5, R10, R13, RZ ;  /* 0x0000000d0a057224 */ /* 0x000fc600078e02ff */
[----:B------:R-:W-:Y:S01]  /*1bb0*/  IABS R4, R8 ;  /* 0x0000000800047213 */ /* 0x000fe20000000000 */
[----:B------:R-:W-:-:S06]  /*1bc0*/  IMAD.HI.U32 R6, R7, R5, R6 ;  /* 0x0000000507067227 */ /* 0x000fcc00078e0006 */
[----:B------:R-:W-:-:S04]  /*1bd0*/  IMAD.HI.U32 R6, R6, R4, RZ ;  /* 0x0000000406067227 */ /* 0x000fc800078e00ff */
[----:B------:R-:W-:-:S04]  /*1be0*/  IMAD.MOV R5, RZ, RZ, -R6 ;  /* 0x000000ffff057224 */ /* 0x000fc800078e0a06 */
[C---:B------:R-:W-:Y:S02]  /*1bf0*/  IMAD R4, R13.reuse, R5, R4 ;  /* 0x000000050d047224 */ /* 0x040fe400078e0204 */
[----:B------:R-:W4:Y:S03]  /*1c00*/  LDC R5, c[0x0][0x3f8] ;  /* 0x0000fe00ff057b82 */ /* 0x000f260000000800 */
        /* <DEDUP_REMOVED lines=11> */
[----:B------:R-:W-:Y:S02]  /*1cc0*/  IMAD R4, R3, R4, R8 ;  /* 0x0000000403047224 */ /* 0x000fe400078e0208 */
[--C-:B----4-:R-:W-:Y:S02]  /*1cd0*/  IMAD R3, R6, UR6, -R5.reuse ;  /* 0x0000000606037c24 */ /* 0x110fe4000f8e0a05 */
[----:B------:R-:W-:Y:S01]  /*1ce0*/  IMAD R4, R4, UR6, -R5 ;  /* 0x0000000604047c24 */ /* 0x000fe2000f8e0a05 */
[----:B------:R-:W-:Y:S06]  /*1cf0*/  BRA.U !UP0, `(.L_x_31) ;  /* 0x0000000908ec7547 */ /* 0x000fec000b800000 */
[----:B------:R-:W1:Y:S01]  /*1d00*/  LDCU.U8 UR6, c[0x0][0x3fc] ;  /* 0x00007f80ff0677ac */ /* 0x000e620008000000 */
[----:B0-----:R-:W0:Y:S01]  /*1d10*/  LDC.64 R14, c[0x0][0x3b0] ;  /* 0x0000ec00ff0e7b82 */ /* 0x001e220000000a00 */
[----:B------:R-:W-:Y:S01]  /*1d20*/  VIADD R5, R4, UR7 ;  /* 0x0000000704057c36 */ /* 0x000fe20008000000 */
[----:B------:R-:W-:Y:S01]  /*1d30*/  IADD3 R6, PT, PT, R3, UR7, RZ ;  /* 0x0000000703067c10 */ /* 0x000fe2000fffe0ff */
[----:B------:R-:W-:Y:S01]  /*1d40*/  IMAD.MOV.U32 R7, RZ, RZ, RZ ;  /* 0x000000ffff077224 */ /* 0x000fe200078e00ff */
[----:B------:R-:W-:Y:S02]  /*1d50*/  CS2R R8, SRZ ;  /* 0x0000000000087805 */ /* 0x000fe4000001ff00 */
[----:B------:R-:W-:Y:S01]  /*1d60*/  CS2R R10, SRZ ;  /* 0x00000000000a7805 */ /* 0x000fe2000001ff00 */
[----:B-1----:R-:W-:-:S04]  /*1d70*/  UPRMT UR6, UR6, 0x8880, URZ ;  /* 0x0000888006067896 */ /* 0x002fc800080000ff */
[----:B------:R-:W-:Y:S01]  /*1d80*/  UISETP.NE.AND UP0, UPT, UR6, URZ, UPT ;  /* 0x000000ff0600728c */ /* 0x000fe2000bf05270 */
[----:B0-----:R-:W-:-:S08]  /*1d90*/  IMAD.WIDE R14, R0, 0x4, R14 ;  /* 0x00000004000e7825 */ /* 0x001fd000078e020e */
[----:B------:R-:W-:Y:S05]  /*1da0*/  BRA.U !UP0, `(.L_x_32) ;  /* 0x0000000508747547 */ /* 0x000fea000b800000 */
[----:B------:R-:W-:Y:S01]  /*1db0*/  PRMT R16, RZ, 0x7610, R16 ;  /* 0x00007610ff107816 */ /* 0x000fe20000000010 */
[----:B------:R-:W-:-:S07]  /*1dc0*/  IMAD.MOV.U32 R13, RZ, RZ, RZ ;  /* 0x000000ffff0d7224 */ /* 0x000fce00078e00ff */
.L_x_44:
[----:B------:R-:W-:Y:S01]  /*1dd0*/  SHF.L.U32 R18, R13, 0x2, RZ ;  /* 0x000000020d127819 */ /* 0x000fe200000006ff */
[----:B0-----:R-:W-:-:S07]  /*1de0*/  IMAD.MOV.U32 R19, RZ, RZ, RZ ;  /* 0x000000ffff137224 */ /* 0x001fce00078e00ff */
.L_x_39:
[----:B------:R-:W0:Y:S01]  /*1df0*/  LDCU UR6, c[0x0][0x3e4] ;  /* 0x00007c80ff0677ac */ /* 0x000e220008000800 */
[----:B------:R-:W-:Y:S01]  /*1e00*/  IMAD.MOV.U32 R20, RZ, RZ, R19 ;  /* 0x000000ffff147224 */ /* 0x000fe200078e0013 */
[----:B------:R-:W-:Y:S01]  /*1e10*/  BSSY.RECONVERGENT B1, `(.L_x_33) ;  /* 0x0000037000017945 */ /* 0x000fe20003800200 */
[----:B------:R-:W-:Y:S02]  /*1e20*/  IMAD.MOV.U32 R22, RZ, RZ, RZ ;  /* 0x000000ffff167224 */ /* 0x000fe400078e00ff */
[----:B------:R-:W-:Y:S02]  /*1e30*/  IMAD.MOV.U32 R23, RZ, RZ, R3 ;  /* 0x000000ffff177224 */ /* 0x000fe400078e0003 */
[----:B0-----:R-:W-:Y:S01]  /*1e40*/  IMAD R21, R2, UR6, R19 ;  /* 0x0000000602157c24 */ /* 0x001fe2000f8e0213 */
[----:B------:R-:W-:-:S04]  /*1e50*/  IADD3 R19, PT, PT, R19, 0x1, RZ ;  /* 0x0000000113137810 */ /* 0x000fc80007ffe0ff */
[----:B------:R-:W-:-:S13]  /*1e60*/  ISETP.NE.AND P1, PT, R19, UR6, PT ;  /* 0x0000000613007c0c */ /* 0x000fda000bf25270 */
.L_x_38:
[----:B------:R-:W0:Y:S01]  /*1e70*/  LDCU UR7, c[0x0][0x3f0] ;  /* 0x00007e00ff0777ac */ /* 0x000e220008000800 */
[----:B------:R-:W-:Y:S01]  /*1e80*/  BSSY.RECONVERGENT B2, `(.L_x_34) ;  /* 0x000002b000027945 */ /* 0x000fe20003800200 */
[----:B------:R-:W-:Y:S01]  /*1e90*/  MOV R24, R4 ;  /* 0x0000000400187202 */ /* 0x000fe20000000f00 */
[----:B------:R-:W1:Y:S01]  /*1ea0*/  LDCU UR6, c[0x0][0x3e0] ;  /* 0x00007c00ff0677ac */ /* 0x000e620008000800 */
[----:B0-----:R-:W-:Y:S02]  /*1eb0*/  IMAD R25, R21, UR7, R22 ;  /* 0x0000000715197c24 */ /* 0x001fe4000f8e0216 */
[----:B-1----:R-:W-:Y:S02]  /*1ec0*/  IMAD R17, R20, UR6, R23 ;  /* 0x0000000614117c24 */ /* 0x002fe4000f8e0217 */
[----:B------:R-:W-:Y:S02]  /*1ed0*/  IMAD R25, R25, UR7, RZ ;  /* 0x0000000719197c24 */ /* 0x000fe4000f8e02ff */
[----:B------:R-:W-:-:S07]  /*1ee0*/  IMAD R12, R17, UR6, R4 ;  /* 0x00000006110c7c24 */ /* 0x000fce000f8e0204 */
.L_x_37:
[----:B------:R-:W0:Y:S01]  /*1ef0*/  LDCU UR6, c[0x0][0x3e0] ;  /* 0x00007c00ff0677ac */ /* 0x000e220008000800 */
[CC--:B------:R-:W-:Y:S01]  /*1f00*/  LOP3.LUT R17, R24.reuse, R23.reuse, RZ, 0xfc, !PT ;  /* 0x0000001718117212 */ /* 0x0c0fe200078efcff */
[----:B------:R-:W-:Y:S03]  /*1f10*/  BSSY.RECONVERGENT B3, `(.L_x_35) ;  /* 0x000001e000037945 */ /* 0x000fe60003800200 */
[----:B------:R-:W-:Y:S02]  /*1f20*/  ISETP.GE.AND P0, PT, R17, RZ, PT ;  /* 0x000000ff1100720c */ /* 0x000fe40003f06270 */
[C---:B------:R-:W-:Y:S01]  /*1f30*/  VIMNMX R17, PT, PT, R24.reuse, R23, !PT ;  /* 0x0000001718117248 */ /* 0x040fe20007fe0100 */
[----:B------:R-:W-:-:S05]  /*1f40*/  VIADD R24, R24, 0x1 ;  /* 0x0000000118187836 */ /* 0x000fca0000000000 */
[----:B------:R-:W-:Y:S02]  /*1f50*/  ISETP.GE.AND P2, PT, R24, R5, PT ;  /* 0x000000051800720c */ /* 0x000fe40003f46270 */
[----:B0-----:R-:W-:-:S13]  /*1f60*/  ISETP.GE.OR P0, PT, R17, UR6, !P0 ;  /* 0x0000000611007c0c */ /* 0x001fda000c706670 */
[----:B------:R-:W-:Y:S05]  /*1f70*/  @P0 BRA `(.L_x_36) ;  /* 0x00000000005c0947 */ /* 0x000fea0003800000 */
[----:B------:R-:W0:Y:S02]  /*1f80*/  LDC.64 R16, c[0x0][0x3a0] ;  /* 0x0000e800ff107b82 */ /* 0x000e240000000a00 */
[----:B0-----:R-:W-:-:S06]  /*1f90*/  IMAD.WIDE R26, R12, 0x4, R16 ;  /* 0x000000040c1a7825 */ /* 0x001fcc00078e0210 */
[----:B------:R-:W0:Y:S01]  /*1fa0*/  LDC.64 R16, c[0x0][0x390] ;  /* 0x0000e400ff107b82 */ /* 0x000e220000000a00 */
[----:B------:R-:W2:Y:S01]  /*1fb0*/  LDG.E R26, desc[UR8][R26.64] ;  /* 0x000000081a1a7981 */ /* 0x000ea2000c1e1900 */
[----:B0-----:R-:W-:-:S06]  /*1fc0*/  IMAD.WIDE R16, R25, 0x4, R16 ;  /* 0x0000000419107825 */ /* 0x001fcc00078e0210 */
[----:B------:R0:W2:Y:S01]  /*1fd0*/  LDG.E R17, desc[UR8][R16.64] ;  /* 0x0000000810117981 */ /* 0x0000a2000c1e1900 */
[C---:B------:R-:W-:Y:S02]  /*1fe0*/  ISETP.EQ.AND P0, PT, R18.reuse, RZ, PT ;  /* 0x000000ff1200720c */ /* 0x040fe40003f02270 */
[C---:B------:R-:W-:Y:S02]  /*1ff0*/  ISETP.EQ.AND P3, PT, R18.reuse, 0x4, PT ;  /* 0x000000041200780c */ /* 0x040fe40003f62270 */
[C---:B------:R-:W-:Y:S02]  /*2000*/  ISETP.EQ.AND P4, PT, R18.reuse, 0x8, PT ;  /* 0x000000081200780c */ /* 0x040fe40003f82270 */
[C---:B------:R-:W-:Y:S02]  /*2010*/  ISETP.EQ.AND P5, PT, R18.reuse, 0xc, PT ;  /* 0x0000000c1200780c */ /* 0x040fe40003fa2270 */
[----:B------:R-:W-:Y:S01]  /*2020*/  ISETP.EQ.AND P6, PT, R18, 0x10, PT ;  /* 0x000000101200780c */ /* 0x000fe20003fc2270 */
[----:B0-----:R-:W-:-:S04]  /*2030*/  HFMA2 R16, -RZ, RZ, 0, 5.9604644775390625e-08 ;  /* 0x00000001ff107431 */ /* 0x001fc800000001ff */
[----:B------:R-:W-:Y:S02]  /*2040*/  @P0 IMAD.MOV.U32 R29, RZ, RZ, R7 ;  /* 0x000000ffff1d0224 */ /* 0x000fe400078e0007 */
[----:B------:R-:W-:Y:S02]  /*2050*/  @P3 MOV R29, R8 ;  /* 0x00000008001d3202 */ /* 0x000fe40000000f00 */
[----:B------:R-:W-:Y:S02]  /*2060*/  @P4 IMAD.MOV.U32 R29, RZ, RZ, R9 ;  /* 0x000000ffff1d4224 */ /* 0x000fe400078e0009 */
[----:B------:R-:W-:Y:S02]  /*2070*/  @P5 IMAD.MOV.U32 R29, RZ, RZ, R10 ;  /* 0x000000ffff1d5224 */ /* 0x000fe400078e000a */
[----:B------:R-:W-:-:S05]  /*2080*/  @P6 MOV R29, R11 ;  /* 0x0000000b001d6202 */ /* 0x000fca0000000f00 */
[----:B--2---:R-:W-:-:S04]  /*2090*/  FFMA R17, R26, R17, R29 ;  /* 0x000000111a117223 */ /* 0x004fc8000000001d */
[--C-:B------:R-:W-:Y:S01]  /*20a0*/  @P0 IMAD.MOV.U32 R7, RZ, RZ, R17.reuse ;  /* 0x000000ffff070224 */ /* 0x100fe200078e0011 */
[----:B------:R-:W-:Y:S01]  /*20b0*/  @P6 MOV R11, R17 ;  /* 0x00000011000b6202 */ /* 0x000fe20000000f00 */
[--C-:B------:R-:W-:Y:S02]  /*20c0*/  @P3 IMAD.MOV.U32 R8, RZ, RZ, R17.reuse ;  /* 0x000000ffff083224 */ /* 0x100fe400078e0011 */
[--C-:B------:R-:W-:Y:S02]  /*20d0*/  @P4 IMAD.MOV.U32 R9, RZ, RZ, R17.reuse ;  /* 0x000000ffff094224 */ /* 0x100fe400078e0011 */
[----:B------:R-:W-:-:S07]  /*20e0*/  @P5 IMAD.MOV.U32 R10, RZ, RZ, R17 ;  /* 0x000000ffff0a5224 */ /* 0x000fce00078e0011 */
.L_x_36:
[----:B------:R-:W-:Y:S05]  /*20f0*/  BSYNC.RECONVERGENT B3 ;  /* 0x0000000000037941 */ /* 0x000fea0003800200 */
.L_x_35:
[----:B------:R-:W-:Y:S02]  /*2100*/  VIADD R25, R25, 0x1 ;  /* 0x0000000119197836 */ /* 0x000fe40000000000 */
[----:B------:R-:W-:Y:S01]  /*2110*/  VIADD R12, R12, 0x1 ;  /* 0x000000010c0c7836 */ /* 0x000fe20000000000 */
[----:B------:R-:W-:Y:S06]  /*2120*/  @!P2 BRA `(.L_x_37) ;  /* 0xfffffffc0070a947 */ /* 0x000fec000383ffff */
[----:B------:R-:W-:Y:S05]  /*2130*/  BSYNC.RECONVERGENT B2 ;  /* 0x0000000000027941 */ /* 0x000fea0003800200 */
.L_x_34:
[----:B------:R-:W-:Y:S01]  /*2140*/  IADD3 R23, PT, PT, R23, 0x1, RZ ;  /* 0x0000000117177810 */ /* 0x000fe20007ffe0ff */
[----:B------:R-:W-:-:S03]  /*2150*/  VIADD R22, R22, 0x1 ;  /* 0x0000000116167836 */ /* 0x000fc60000000000 */
[----:B------:R-:W-:-:S13]  /*2160*/  ISETP.GE.AND P0, PT, R23, R6, PT ;  /* 0x000000061700720c */ /* 0x000fda0003f06270 */
[----:B------:R-:W-:Y:S05]  /*2170*/  @!P0 BRA `(.L_x_38) ;  /* 0xfffffffc003c8947 */ /* 0x000fea000383ffff */
[----:B------:R-:W-:Y:S05]  /*2180*/  BSYNC.RECONVERGENT B1 ;  /* 0x0000000000017941 */ /* 0x000fea0003800200 */
.L_x_33:
[----:B------:R-:W-:Y:S05]  /*2190*/  @P1 BRA `(.L_x_39) ;  /* 0xfffffffc00141947 */ /* 0x000fea000383ffff */
[----:B------:R-:W-:Y:S01]  /*21a0*/  LOP3.LUT P0, RZ, R16, 0xff, RZ, 0xc0, !PT ;  /* 0x000000ff10ff7812 */ /* 0x000fe2000780c0ff */
[----:B------:R-:W-:-:S12]  /*21b0*/  BSSY.RECONVERGENT B1, `(.L_x_40) ;  /* 0x0000017000017945 */ /* 0x000fd80003800200 */
[----:B------:R-:W-:Y:S05]  /*21c0*/  @!P0 BRA `(.L_x_41) ;  /* 0x0000000000548947 */ /* 0x000fea0003800000 */
[C---:B------:R-:W-:Y:S01]  /*21d0*/  ISETP.EQ.AND P1, PT, R18.reuse, RZ, PT ;  /* 0x000000ff1200720c */ /* 0x040fe20003f22270 */
[----:B------:R-:W-:Y:S01]  /*21e0*/  BSSY.RECONVERGENT B2, `(.L_x_42) ;  /* 0x0000012000027945 */ /* 0x000fe20003800200 */
[C---:B------:R-:W-:Y:S02]  /*21f0*/  ISETP.EQ.AND P2, PT, R18.reuse, 0x4, PT ;  /* 0x000000041200780c */ /* 0x040fe40003f42270 */
[C---:B------:R-:W-:Y:S02]  /*2200*/  ISETP.EQ.AND P3, PT, R18.reuse, 0x8, PT ;  /* 0x000000081200780c */ /* 0x040fe40003f62270 */
[C---:B------:R-:W-:Y:S02]  /*2210*/  ISETP.EQ.AND P4, PT, R18.reuse, 0xc, PT ;  /* 0x0000000c1200780c */ /* 0x040fe40003f82270 */
[----:B------:R-:W-:-:S05]  /*2220*/  ISETP.EQ.AND P5, PT, R18, 0x10, PT ;  /* 0x000000101200780c */ /* 0x000fca0003fa2270 */
[----:B------:R-:W-:Y:S02]  /*2230*/  @P1 IMAD.MOV.U32 R12, RZ, RZ, R7 ;  /* 0x000000ffff0c1224 */ /* 0x000fe400078e0007 */
[----:B------:R-:W-:Y:S02]  /*2240*/  @P2 MOV R12, R8 ;  /* 0x00000008000c2202 */ /* 0x000fe40000000f00 */
[----:B------:R-:W-:Y:S02]  /*2250*/  @P3 IMAD.MOV.U32 R12, RZ, RZ, R9 ;  /* 0x000000ffff0c3224 */ /* 0x000fe400078e0009 */
[----:B------:R-:W-:Y:S02]  /*2260*/  @P4 IMAD.MOV.U32 R12, RZ, RZ, R10 ;  /* 0x000000ffff0c4224 */ /* 0x000fe400078e000a */
[----:B------:R-:W-:-:S04]  /*2270*/  @P5 MOV R12, R11 ;  /* 0x0000000b000c5202 */ /* 0x000fc80000000f00 */
[----:B------:R-:W-:-:S13]  /*2280*/  FSETP.GEU.AND P0, PT, R12, RZ, PT ;  /* 0x000000ff0c00720b */ /* 0x000fda0003f0e000 */
[----:B------:R-:W-:Y:S05]  /*2290*/  @P0 BRA `(.L_x_43) ;  /* 0x0000000000180947 */ /* 0x000fea0003800000 */
[----:B------:R-:W-:Y:S02]  /*22a0*/  HFMA2 R12, -RZ, RZ, 0, 0 ;  /* 0x00000000ff0c7431 */ /* 0x000fe400000001ff */
[----:B------:R-:W-:Y:S01]  /*22b0*/  @P1 IMAD.MOV.U32 R7, RZ, RZ, RZ ;  /* 0x000000ffff071224 */ /* 0x000fe200078e00ff */
[----:B------:R-:W-:Y:S01]  /*22c0*/  @P3 MOV R9, RZ ;  /* 0x000000ff00093202 */ /* 0x000fe20000000f00 */
[----:B------:R-:W-:Y:S02]  /*22d0*/  @P2 IMAD.MOV.U32 R8, RZ, RZ, RZ ;  /* 0x000000ffff082224 */ /* 0x000fe400078e00ff */
[----:B------:R-:W-:Y:S02]  /*22e0*/  @P4 IMAD.MOV.U32 R10, RZ, RZ, RZ ;  /* 0x000000ffff0a4224 */ /* 0x000fe400078e00ff */
[----:B------:R-:W-:-:S07]  /*22f0*/  @P5 IMAD.MOV.U32 R11, RZ, RZ, RZ ;  /* 0x000000ffff0b5224 */ /* 0x000fce00078e00ff */
.L_x_43:
[----:B------:R-:W-:Y:S05]  /*2300*/  BSYNC.RECONVERGENT B2 ;  /* 0x0000000000027941 */ /* 0x000fea0003800200 */
.L_x_42:
[----:B------:R0:W-:Y:S02]  /*2310*/  STG.E desc[UR8][R14.64], R12 ;  /* 0x0000000c0e007986 */ /* 0x0001e4000c101908 */
.L_x_41:
[----:B------:R-:W-:Y:S05]  /*2320*/  BSYNC.RECONVERGENT B1 ;  /* 0x0000000000017941 */ /* 0x000fea0003800200 */
.L_x_40:
[----:B------:R-:W1:Y:S01]  /*2330*/  LDCU UR6, c[0x0][0x3bc] ;  /* 0x00007780ff0677ac */ /* 0x000e620008000800 */
[----:B------:R-:W-:-:S05]  /*2340*/  VIADD R13, R13, 0x1 ;  /* 0x000000010d0d7836 */ /* 0x000fca0000000000 */
[----:B-1----:R-:W-:-:S13]  /*2350*/  ISETP.NE.AND P0, PT, R13, UR6, PT ;  /* 0x000000060d007c0c */ /* 0x002fda000bf05270 */
[----:B------:R-:W-:Y:S05]  /*2360*/  @!P0 BRA `(.L_x_31) ;  /* 0x0000000400508947 */ /* 0x000fea0003800000 */
[----:B------:R-:W-:Y:S05]  /*2370*/  BRA `(.L_x_44) ;  /* 0xfffffff800947947 */ /* 0x000fea000383ffff */
.L_x_32:
[----:B------:R-:W-:Y:S01]  /*2380*/  PRMT R16, RZ, 0x7610, R16 ;  /* 0x00007610ff107816 */ /* 0x000fe20000000010 */
[----:B------:R-:W-:-:S07]  /*2390*/  IMAD.MOV.U32 R13, RZ, RZ, RZ ;  /* 0x000000ffff0d7224 */ /* 0x000fce00078e00ff */
.L_x_54:
[----:B0-----:R-:W0:Y:S01]  /*23a0*/  LDCU UR6, c[0x0][0x3bc] ;  /* 0x00007780ff0677ac */ /* 0x001e220008000800 */
[C---:B------:R-:W-:Y:S01]  /*23b0*/  SHF.L.U32 R18, R13.reuse, 0x2, RZ ;  /* 0x000000020d127819 */ /* 0x040fe200000006ff */
[----:B------:R-:W-:Y:S01]  /*23c0*/  VIADD R13, R13, 0x1 ;  /* 0x000000010d0d7836 */ /* 0x000fe20000000000 */
[----:B------:R-:W-:-:S04]  /*23d0*/  MOV R19, RZ ;  /* 0x000000ff00137202 */ /* 0x000fc80000000f00 */
[----:B0-----:R-:W-:-:S13]  /*23e0*/  ISETP.NE.AND P1, PT, R13, UR6, PT ;  /* 0x000000060d007c0c */ /* 0x001fda000bf25270 */
.L_x_51:
[----:B------:R-:W0:Y:S01]  /*23f0*/  LDCU UR6, c[0x0][0x3e4] ;  /* 0x00007c80ff0677ac */ /* 0x000e220008000800 */
[--C-:B------:R-:W-:Y:S01]  /*2400*/  IMAD.MOV.U32 R20, RZ, RZ, R19.reuse ;  /* 0x000000ffff147224 */ /* 0x100fe200078e0013 */
[----:B------:R-:W-:Y:S01]  /*2410*/  BSSY.RECONVERGENT B1, `(.L_x_45) ;  /* 0x0000038000017945 */ /* 0x000fe20003800200 */
[----:B------:R-:W-:Y:S01]  /*2420*/  IMAD.MOV.U32 R22, RZ, RZ, RZ ;  /* 0x000000ffff167224 */ /* 0x000fe200078e00ff */
[----:B------:R-:W-:Y:S01]  /*2430*/  MOV R23, R3 ;  /* 0x0000000300177202 */ /* 0x000fe20000000f00 */
[----:B0-----:R-:W-:Y:S01]  /*2440*/  IMAD R21, R2, UR6, R19 ;  /* 0x0000000602157c24 */ /* 0x001fe2000f8e0213 */
[----:B------:R-:W-:-:S04]  /*2450*/  IADD3 R19, PT, PT, R19, 0x1, RZ ;  /* 0x0000000113137810 */ /* 0x000fc80007ffe0ff */
[----:B------:R-:W-:-:S13]  /*2460*/  ISETP.NE.AND P2, PT, R19, UR6, PT ;  /* 0x0000000613007c0c */ /* 0x000fda000bf45270 */
.L_x_50:
[----:B------:R-:W0:Y:S01]  /*2470*/  LDCU UR6, c[0x0][0x3e0] ;  /* 0x00007c00ff0677ac */ /* 0x000e220008000800 */
[----:B------:R-:W-:Y:S01]  /*2480*/  BSSY.RECONVERGENT B2, `(.L_x_46) ;  /* 0x000002c000027945 */ /* 0x000fe20003800200 */
[----:B------:R-:W-:Y:S01]  /*2490*/  IMAD.MOV.U32 R25, RZ, RZ, RZ ;  /* 0x000000ffff197224 */ /* 0x000fe200078e00ff */
[----:B------:R-:W-:Y:S01]  /*24a0*/  MOV R24, R4 ;  /* 0x0000000400187202 */ /* 0x000fe20000000f00 */
[----:B------:R-:W1:Y:S01]  /*24b0*/  LDCU UR7, c[0x0][0x3f0] ;  /* 0x00007e00ff0777ac */ /* 0x000e620008000800 */
[----:B0-----:R-:W-:Y:S02]  /*24c0*/  IMAD R27, R20, UR6, R23 ;  /* 0x00000006141b7c24 */ /* 0x001fe4000f8e0217 */
[----:B-1----:R-:W-:-:S07]  /*24d0*/  IMAD R12, R21, UR7, R22 ;  /* 0x00000007150c7c24 */ /* 0x002fce000f8e0216 */
.L_x_49:
[----:B------:R-:W0:Y:S01]  /*24e0*/  LDC R26, c[0x0][0x3e0] ;  /* 0x0000f800ff1a7b82 */ /* 0x000e220000000800 */
[CC--:B------:R-:W-:Y:S01]  /*24f0*/  LOP3.LUT R17, R24.reuse, R23.reuse, RZ, 0xfc, !PT ;  /* 0x0000001718117212 */ /* 0x0c0fe200078efcff */
        /* <DEDUP_REMOVED lines=13> */
[----:B------:R0:W2:Y:S01]  /*25d0*/  LDG.E R17, desc[UR8][R16.64] ;  /* 0x0000000810117981 */ /* 0x0000a2000c1e1900 */
[C---:B------:R-:W-:Y:S02]  /*25e0*/  ISETP.EQ.AND P0, PT, R18.reuse, RZ, PT ;  /* 0x000000ff1200720c */ /* 0x040fe40003f02270 */
[C---:B------:R-:W-:Y:S02]  /*25f0*/  ISETP.EQ.AND P3, PT, R18.reuse, 0x4, PT ;  /* 0x000000041200780c */ /* 0x040fe40003f62270 */
[C---:B------:R-:W-:Y:S02]  /*2600*/  ISETP.EQ.AND P4, PT, R18.reuse, 0x8, PT ;  /* 0x000000081200780c */ /* 0x040fe40003f82270 */
[C---:B------:R-:W-:Y:S02]  /*2610*/  ISETP.EQ.AND P5, PT, R18.reuse, 0xc, PT ;  /* 0x0000000c1200780c */ /* 0x040fe40003fa2270 */
[----:B------:R-:W-:Y:S01]  /*2620*/  ISETP.EQ.AND P6, PT, R18, 0x10, PT ;  /* 0x000000101200780c */ /* 0x000fe20003fc2270 */
[----:B0-----:R-:W-:-:S04]  /*2630*/  IMAD.MOV.U32 R16, RZ, RZ, 0x1 ;  /* 0x00000001ff107424 */ /* 0x001fc800078e00ff */
[----:B------:R-:W-:Y:S02]  /*2640*/  @P0 IMAD.MOV.U32 R26, RZ, RZ, R7 ;  /* 0x000000ffff1a0224 */ /* 0x000fe400078e0007 */
[----:B------:R-:W-:Y:S02]  /*2650*/  @P3 MOV R26, R8 ;  /* 0x00000008001a3202 */ /* 0x000fe40000000f00 */
[----:B------:R-:W-:Y:S02]  /*2660*/  @P4 IMAD.MOV.U32 R26, RZ, RZ, R9 ;  /* 0x000000ffff1a4224 */ /* 0x000fe400078e0009 */
[----:B------:R-:W-:Y:S02]  /*2670*/  @P5 MOV R26, R10 ;  /* 0x0000000a001a5202 */ /* 0x000fe40000000f00 */
[----:B------:R-:W-:-:S04]  /*2680*/  @P6 IMAD.MOV.U32 R26, RZ, RZ, R11 ;  /* 0x000000ffff1a6224 */ /* 0x000fc800078e000b */
[----:B--2---:R-:W-:-:S04]  /*2690*/  FFMA R17, R28, R17, R26 ;  /* 0x000000111c117223 */ /* 0x004fc8000000001a */
[--C-:B------:R-:W-:Y:S01]  /*26a0*/  @P3 IMAD.MOV.U32 R8, RZ, RZ, R17.reuse ;  /* 0x000000ffff083224 */ /* 0x100fe200078e0011 */
[-C--:B------:R-:W-:Y:S01]  /*26b0*/  @P0 MOV R7, R17.reuse ;  /* 0x0000001100070202 */ /* 0x080fe20000000f00 */
[----:B------:R-:W-:Y:S01]  /*26c0*/  @P5 IMAD.MOV.U32 R10, RZ, RZ, R17 ;  /* 0x000000ffff0a5224 */ /* 0x000fe200078e0011 */
[-C--:B------:R-:W-:Y:S02]  /*26d0*/  @P4 MOV R9, R17.reuse ;  /* 0x0000001100094202 */ /* 0x080fe40000000f00 */
[----:B------:R-:W-:-:S07]  /*26e0*/  @P6 MOV R11, R17 ;  /* 0x00000011000b6202 */ /* 0x000fce0000000f00 */
.L_x_48:
[----:B------:R-:W-:Y:S05]  /*26f0*/  BSYNC.RECONVERGENT B3 ;  /* 0x0000000000037941 */ /* 0x000fea0003800200 */
.L_x_47:
[----:B------:R-:W-:Y:S01]  /*2700*/  IADD3 R24, PT, PT, R24, 0x1, RZ ;  /* 0x0000000118187810 */ /* 0x000fe20007ffe0ff */
[----:B------:R-:W-:-:S03]  /*2710*/  VIADD R25, R25, 0x1 ;  /* 0x0000000119197836 */ /* 0x000fc60000000000 */
[----:B------:R-:W-:-:S13]  /*2720*/  ISETP.GE.AND P0, PT, R24, R5, PT ;  /* 0x000000051800720c */ /* 0x000fda0003f06270 */
[----:B------:R-:W-:Y:S05]  /*2730*/  @!P0 BRA `(.L_x_49) ;  /* 0xfffffffc00688947 */ /* 0x000fea000383ffff */
[----:B------:R-:W-:Y:S05]  /*2740*/  BSYNC.RECONVERGENT B2 ;  /* 0x0000000000027941 */ /* 0x000fea0003800200 */
.L_x_46:
[----:B------:R-:W-:Y:S01]  /*2750*/  IADD3 R23, PT, PT, R23, 0x1, RZ ;  /* 0x0000000117177810 */ /* 0x000fe20007ffe0ff */
[----:B------:R-:W-:-:S03]  /*2760*/  VIADD R22, R22, 0x1 ;  /* 0x0000000116167836 */ /* 0x000fc60000000000 */
[----:B------:R-:W-:-:S13]  /*2770*/  ISETP.GE.AND P0, PT, R23, R6, PT ;  /* 0x000000061700720c */ /* 0x000fda0003f06270 */
[----:B------:R-:W-:Y:S05]  /*2780*/  @!P0 BRA `(.L_x_50) ;  /* 0xfffffffc00388947 */ /* 0x000fea000383ffff */
[----:B------:R-:W-:Y:S05]  /*2790*/  BSYNC.RECONVERGENT B1 ;  /* 0x0000000000017941 */ /* 0x000fea0003800200 */
.L_x_45:
[----:B------:R-:W-:Y:S05]  /*27a0*/  @P2 BRA `(.L_x_51) ;  /* 0xfffffffc00102947 */ /* 0x000fea000383ffff */
[----:B------:R-:W-:Y:S01]  /*27b0*/  LOP3.LUT P0, RZ, R16, 0xff, RZ, 0xc0, !PT ;  /* 0x000000ff10ff7812 */ /* 0x000fe2000780c0ff */
[----:B------:R-:W-:-:S12]  /*27c0*/  BSSY.RECONVERGENT B1, `(.L_x_52) ;  /* 0x000000d000017945 */ /* 0x000fd80003800200 */
[----:B------:R-:W-:Y:S05]  /*27d0*/  @!P0 BRA `(.L_x_53) ;  /* 0x00000000002c8947 */ /* 0x000fea0003800000 */
[C---:B------:R-:W-:Y:S02]  /*27e0*/  ISETP.EQ.AND P0, PT, R18.reuse, RZ, PT ;  /* 0x000000ff1200720c */ /* 0x040fe40003f02270 */
[C---:B------:R-:W-:Y:S02]  /*27f0*/  ISETP.EQ.AND P2, PT, R18.reuse, 0x4, PT ;  /* 0x000000041200780c */ /* 0x040fe40003f42270 */
[C---:B------:R-:W-:Y:S02]  /*2800*/  ISETP.EQ.AND P3, PT, R18.reuse, 0x8, PT ;  /* 0x000000081200780c */ /* 0x040fe40003f62270 */
[----:B------:R-:W-:-:S07]  /*2810*/  ISETP.EQ.AND P4, PT, R18, 0xc, PT ;  /* 0x0000000c1200780c */ /* 0x000fce0003f82270 */
[----:B------:R-:W-:Y:S02]  /*2820*/  @P0 MOV R17, R7 ;  /* 0x0000000700110202 */ /* 0x000fe40000000f00 */
[----:B------:R-:W-:Y:S01]  /*2830*/  ISETP.EQ.AND P0, PT, R18, 0x10, PT ;  /* 0x000000101200780c */ /* 0x000fe20003f02270 */
[----:B------:R-:W-:Y:S01]  /*2840*/  @P2 IMAD.MOV.U32 R17, RZ, RZ, R8 ;  /* 0x000000ffff112224 */ /* 0x000fe200078e0008 */
[----:B------:R-:W-:Y:S02]  /*2850*/  @P3 MOV R17, R9 ;  /* 0x0000000900113202 */ /* 0x000fe40000000f00 */
[----:B------:R-:W-:-:S09]  /*2860*/  @P4 IMAD.MOV.U32 R17, RZ, RZ, R10 ;  /* 0x000000ffff114224 */ /* 0x000fd200078e000a */
[----:B------:R-:W-:-:S05]  /*2870*/  @P0 MOV R17, R11 ;  /* 0x0000000b00110202 */ /* 0x000fca0000000f00 */
[----:B------:R0:W-:Y:S02]  /*2880*/  STG.E desc[UR8][R14.64], R17 ;  /* 0x000000110e007986 */ /* 0x0001e4000c101908 */
.L_x_53:
[----:B------:R-:W-:Y:S05]  /*2890*/  BSYNC.RECONVERGENT B1 ;  /* 0x0000000000017941 */ /* 0x000fea0003800200 */
.L_x_52:
[----:B------:R-:W-:Y:S05]  /*28a0*/  @P1 BRA `(.L_x_54) ;  /* 0xfffffff800bc1947 */ /* 0x000fea000383ffff */
.L_x_31:
[----:B------:R-:W-:Y:S05]  /*28b0*/  BSYNC.RECONVERGENT B0 ;  /* 0x0000000000007941 */ /* 0x000fea0003800200 */
.L_x_30:
[----:B------:R-:W1:Y:S01]  /*28c0*/  LDC R2, c[0x0][0x40c] ;  /* 0x00010300ff027b82 */ /* 0x000e620000000800 */
[----:B------:R-:W-:-:S07]  /*28d0*/  UIADD3 UR6, UPT, UPT, UR4, 0x1, URZ ;  /* 0x0000000104067890 */ /* 0x000fce000fffe0ff */
[----:B------:R-:W2:Y:S01]  /*28e0*/  LDC R3, c[0x0][0x404] ;  /* 0x00010100ff037b82 */ /* 0x000ea20000000800 */
[----:B-1----:R-:W-:Y:S01]  /*28f0*/  ISETP.NE.AND P0, PT, R2, UR6, PT ;  /* 0x0000000602007c0c */ /* 0x002fe2000bf05270 */
[----:B--2---:R-:W-:-:S12]  /*2900*/  IMAD R0, R3, UR5, R0 ;  /* 0x0000000503007c24 */ /* 0x004fd8000f8e0200 */
[----:B------:R-:W-:Y:S05]  /*2910*/  @!P0 EXIT ;  /* 0x000000000000894d */ /* 0x000fea0003800000 */
[----:B------:R-:W-:Y:S01]  /*2920*/  UMOV UR4, UR6 ;  /* 0x0000000600047c82 */ /* 0x000fe20008000000 */
[----:B------:R-:W-:Y:S05]  /*2930*/  BRA `(.L_x_55) ;  /* 0xffffffec00e87947 */ /* 0x000fea000383ffff */
.L_x_29:
[----:B------:R-:W-:-:S04]  /*2940*/  LOP3.LUT R0, R2, 0x3, RZ, 0xc0, !PT ;  /* 0x0000000302007812 */ /* 0x000fc800078ec0ff */
[----:B------:R-:W-:-:S13]  /*2950*/  ISETP.NE.AND P0, PT, R0, RZ, PT ;  /* 0x000000ff0000720c */ /* 0x000fda0003f05270 */
[----:B------:R-:W-:Y:S05]  /*2960*/  @!P0 EXIT ;  /* 0x000000000000894d */ /* 0x000fea0003800000 */
[----:B------:R-:W-:-:S05]  /*2970*/  UMOV UR4, URZ ;  /* 0x000000ff00047c82 */ /* 0x000fca0008000000 */
.L_x_56:
[----:B------:R-:W-:-:S06]  /*2980*/  UIADD3 UR4, UPT, UPT, UR4, 0x1, URZ ;  /* 0x0000000104047890 */ /* 0x000fcc000fffe0ff */
[----:B------:R-:W-:-:S13]  /*2990*/  ISETP.NE.AND P0, PT, R0, UR4, PT ;  /* 0x0000000400007c0c */ /* 0x000fda000bf05270 */
[----:B------:R-:W-:Y:S05]  /*29a0*/  @!P0 EXIT ;  /* 0x000000000000894d */ /* 0x000fea0003800000 */
[----:B------:R-:W-:Y:S05]  /*29b0*/  BRA `(.L_x_56) ;  /* 0xfffffffc00f07947 */ /* 0x000fea000383ffff */
.L_x_57:
[----:B------:R-:W-:-:S00]  /*29c0*/  BRA `(.L_x_57) ;  /* 0xfffffffc00fc7947 */ /* 0x000fc0000383ffff */
[----:B------:R-:W-:-:S00]  /*29d0*/  NOP ;  /* 0x0000000000007918 */ /* 0x000fc00000000000 */
        /* <DEDUP_REMOVED lines=10> */
.L_x_153:


//--------------------- .text._Z20fused_two_conv_blockPfS_S_S_S_S_S_iiiiiiiiibiiiiiiibiiiib --------------------------
	.section	.text._Z20fused_two_conv_blockPfS_S_S_S_S_S_iiiiiiiiibiiiiiiibiiiib,"ax",@progbits
	.align	128
        .global         _Z20fused_two_conv_blockPfS_S_S_S_S_S_iiiiiiiiibiiiiiiibiiiib
        .type           _Z20fused_two_conv_blockPfS_S_S_S_S_S_iiiiiiiiibiiiiiiibiiiib,@function
        .size           _Z20fused_two_conv_blockPfS_S_S_S_S_S_iiiiiiiiibiiiiiiibiiiib,(.L_x_154 - _Z20fused_two_conv_blockPfS_S_S_S_S_S_iiiiiiiiibiiiiiiibiiiib)
        .other          _Z20fused_two_conv_blockPfS_S_S_S_S_S_iiiiiiiiibiiiiiiibiiiib,@"STO_CUDA_ENTRY STV_DEFAULT"
_Z20fused_two_conv_blockPfS_S_S_S_S_S_iiiiiiiiibiiiiiiibiiiib:
.text._Z20fused_two_conv_blockPfS_S_S_S_S_S_iiiiiiiiibiiiiiiibiiiib:
[----:B------:R-:W-:Y:S01]  /*0000*/  LDC R1, c[0x0][0x37c] ;  /* 0x0000df00ff017b82 */ /* 0x000fe20000000800 */
[----:B------:R-:W0:Y:S01]  /*0010*/  S2R R0, SR_TID.Y ;  /* 0x0000000000007919 */ /* 0x000e220000002200 */
[----:B------:R-:W1:Y:S01]  /*0020*/  LDCU UR5, c[0x0][0x400] ;  /* 0x00008000ff0577ac */ /* 0x000e620008000800 */
[----:B------:R-:W0:Y:S01]  /*0030*/  S2R R3, SR_TID.X ;  /* 0x0000000000037919 */ /* 0x000e220000002100 */
[----:B------:R-:W0:Y:S01]  /*0040*/  LDCU UR8, c[0x0][0x360] ;  /* 0x00006c00ff0877ac */ /* 0x000e220008000800 */
[----:B------:R-:W2:Y:S01]  /*0050*/  LDCU.64 UR6, c[0x0][0x358] ;  /* 0x00006b00ff0677ac */ /* 0x000ea20008000a00 */
[----:B-1----:R-:W-:Y:S01]  /*0060*/  USHF.L.U32 UR9, UR5, 0x5, URZ ;  /* 0x0000000505097899 */ /* 0x002fe200080006ff */
[----:B0-----:R-:W-:-:S05]  /*0070*/  IMAD R0, R0, UR8, R3 ;  /* 0x0000000800007c24 */ /* 0x001fca000f8e0203 */
[----:B------:R-:W-:-:S13]  /*0080*/  ISETP.GE.AND P0, PT, R0, UR9, PT ;  /* 0x0000000900007c0c */ /* 0x000fda000bf06270 */
[----:B--2---:R-:W-:Y:S05]  /*0090*/  @P0 BRA `(.L_x_58) ;  /* 0x0000001000e80947 */ /* 0x004fea0003800000 */
[----:B------:R-:W0:Y:S01]  /*00a0*/  LDC R4, c[0x0][0x408] ;  /* 0x00010200ff047b82 */ /* 0x000e220000000800 */
[----:B------:R-:W1:Y:S07]  /*00b0*/  S2R R3, SR_CTAID.X ;  /* 0x0000000000037919 */ /* 0x000e6e0000002500 */
[----:B------:R-:W2:Y:S01]  /*00c0*/  LDC R2, c[0x0][0x370] ;  /* 0x0000dc00ff027b82 */ /* 0x000ea20000000800 */
[----:B0-----:R-:W-:-:S13]  /*00d0*/  ISETP.GE.AND P0, PT, R4, 0x1, PT ;  /* 0x000000010400780c */ /* 0x001fda0003f06270 */
[----:B-12---:R-:W-:Y:S05]  /*00e0*/  @!P0 EXIT ;  /* 0x000000000000894d */ /* 0x006fea0003800000 */
[----:B------:R-:W0:Y:S01]  /*00f0*/  LDCU UR4, c[0x0][0x3b8] ;  /* 0x00007700ff0477ac */ /* 0x000e220008000800 */
[----:B------:R-:W-:-:S04]  /*0100*/  IMAD R3, R3, UR8, RZ ;  /* 0x0000000803037c24 */ /* 0x000fc8000f8e02ff */
[----:B------:R-:W-:Y:S02]  /*0110*/  IMAD R3, R3, UR5, R0 ;  /* 0x0000000503037c24 */ /* 0x000fe4000f8e0200 */
[----:B------:R-:W-:Y:S01]  /*0120*/  IMAD R0, R2, UR8, RZ ;  /* 0x0000000802007c24 */ /* 0x000fe2000f8e02ff */
[----:B0-----:R-:W-:-:S09]  /*0130*/  UISETP.GE.AND UP0, UPT, UR4, 0x1, UPT ;  /* 0x000000010400788c */ /* 0x001fd2000bf06270 */
[----:B------:R-:W-:Y:S05]  /*0140*/  BRA.U !UP0, `(.L_x_59) ;  /* 0x00000011089c7547 */ /* 0x000fea000b800000 */
[----:B------:R-:W0:Y:S01]  /*0150*/  LDC R4, c[0x0][0x3d0] ;  /* 0x0000f400ff047b82 */ /* 0x000e220000000800 */
[----:B------:R-:W0:Y:S01]  /*0160*/  LDCU UR4, c[0x0][0x3c4] ;  /* 0x00007880ff0477ac */ /* 0x000e220008000800 */
[----:B------:R-:W-:Y:S01]  /*0170*/  IMAD.MOV.U32 R2, RZ, RZ, RZ ;  /* 0x000000ffff027224 */ /* 0x000fe200078e00ff */
[----:B0-----:R-:W-:-:S04]  /*0180*/  VIMNMX R4, PT, PT, R4, UR4, PT ;  /* 0x0000000404047c48 */ /* 0x001fc8000bfe0100 */
[----:B------:R-:W-:-:S04]  /*0190*/  ISETP.GE.AND P0, PT, R4, 0x1, PT ;  /* 0x000000010400780c */ /* 0x000fc80003f06270 */
[----:B------:R-:W-:-:S09]  /*01a0*/  P2R R5, PR, RZ, 0x1 ;  /* 0x00000001ff057803 */ /* 0x000fd20000000000 */
.L_x_83:
[----:B0-----:R-:W0:Y:S01]  /*01b0*/  LDC R8, c[0x0][0x3c8] ;  /* 0x0000f200ff087b82 */ /* 0x001e220000000800 */
[----:B------:R-:W1:Y:S01]  /*01c0*/  LDCU UR4, c[0x0][0x3cc] ;  /* 0x00007980ff0477ac */ /* 0x000e620008000800 */
[----:B------:R-:W-:Y:S01]  /*01d0*/  BSSY.RECONVERGENT B0, `(.L_x_60) ;  /* 0x0000117000007945 */ /* 0x000fe20003800200 */
[----:B0-----:R-:W-:-:S04]  /*01e0*/  IMAD R8, R8, R8, RZ ;  /* 0x0000000808087224 */ /* 0x001fc800078e02ff */
[----:B-1----:R-:W-:-:S05]  /*01f0*/  IMAD R6, R8, UR4, RZ ;  /* 0x0000000408067c24 */ /* 0x002fca000f8e02ff */
[----:B------:R-:W-:-:S13]  /*0200*/  ISETP.GE.AND P0, PT, R3, R6, PT ;  /* 0x000000060300720c */ /* 0x000fda0003f06270 */
[----:B------:R-:W-:Y:S05]  /*0210*/  @P0 BRA `(.L_x_61) ;  /* 0x0000001000480947 */ /* 0x000fea0003800000 */
[----:B------:R-:W-:-:S13]  /*0220*/  ISETP.GE.AND P1, PT, R4, 0x1, PT ;  /* 0x000000010400780c */ /* 0x000fda0003f26270 */
[----:B------:R-:W-:Y:S05]  /*0230*/  @!P1 BRA `(.L_x_61) ;  /* 0x0000001000409947 */ /* 0x000fea0003800000 */
[-C--:B------:R-:W-:Y:S01]  /*0240*/  IABS R12, R8.reuse ;  /* 0x00000008000c7213 */ /* 0x080fe20000000000 */
[----:B------:R-:W0:Y:S01]  /*0250*/  LDC R6, c[0x0][0x3c8] ;  /* 0x0000f200ff067b82 */ /* 0x000e220000000800 */
[----:B------:R-:W-:Y:S01]  /*0260*/  IABS R14, R3 ;  /* 0x00000003000e7213 */ /* 0x000fe20000000000 */
[----:B------:R-:W1:Y:S01]  /*0270*/  LDCU.U8 UR4, c[0x0][0x410] ;  /* 0x00008200ff0477ac */ /* 0x000e620008000000 */
[----:B------:R-:W2:Y:S01]  /*0280*/  I2F.RP R5, R12 ;  /* 0x0000000c00057306 */ /* 0x000ea20000209400 */
[----:B------:R-:W-:Y:S01]  /*0290*/  IABS R9, R8 ;  /* 0x0000000800097213 */ /* 0x000fe20000000000 */
[----:B------:R-:W-:Y:S01]  /*02a0*/  IMAD.MOV.U32 R18, RZ, RZ, RZ ;  /* 0x000000ffff127224 */ /* 0x000fe200078e00ff */
[----:B------:R-:W3:Y:S03]  /*02b0*/  LDCU.64 UR10, c[0x0][0x380] ;  /* 0x00007000ff0a77ac */ /* 0x000ee60008000a00 */
[----:B------:R-:W-:Y:S01]  /*02c0*/  IMAD.MOV R9, RZ, RZ, -R9 ;  /* 0x000000ffff097224 */ /* 0x000fe200078e0a09 */
[----:B------:R-:W4:Y:S01]  /*02d0*/  LDCU.64 UR12, c[0x0][0x3d0] ;  /* 0x00007a00ff0c77ac */ /* 0x000f220008000a00 */
[----:B--2---:R-:W2:Y:S01]  /*02e0*/  MUFU.RCP R5, R5 ;  /* 0x0000000500057308 */ /* 0x004ea20000001000 */
[----:B-1----:R-:W-:-:S04]  /*02f0*/  UPRMT UR4, UR4, 0x8880, URZ ;  /* 0x0000888004047896 */ /* 0x002fc800080000ff */
[----:B------:R-:W-:Y:S01]  /*0300*/  UISETP.NE.AND UP0, UPT, UR4, URZ, UPT ;  /* 0x000000ff0400728c */ /* 0x000fe2000bf05270 */
[----:B--2---:R-:W-:-:S04]  /*0310*/  VIADD R10, R5, 0xffffffe ;  /* 0x0ffffffe050a7836 */ /* 0x004fc80000000000 */
[----:B------:R1:W2:Y:S02]  /*0320*/  F2I.FTZ.U32.TRUNC.NTZ R11, R10 ;  /* 0x0000000a000b7305 */ /* 0x0002a4000021f000 */
[----:B-1----:R-:W-:Y:S02]  /*0330*/  HFMA2 R10, -RZ, RZ, 0, 0 ;  /* 0x00000000ff0a7431 */ /* 0x002fe400000001ff */
[----:B--2---:R-:W-:-:S04]  /*0340*/  IMAD.MOV R7, RZ, RZ, -R11 ;  /* 0x000000ffff077224 */ /* 0x004fc800078e0a0b */
[----:B------:R-:W-:-:S04]  /*0350*/  IMAD R7, R7, R12, RZ ;  /* 0x0000000c07077224 */ /* 0x000fc800078e02ff */
[----:B------:R-:W-:Y:S01]  /*0360*/  IMAD.HI.U32 R11, R11, R7, R10 ;  /* 0x000000070b0b7227 */ /* 0x000fe200078e000a */
[----:B0-----:R-:W-:-:S04]  /*0370*/  IABS R7, R6 ;  /* 0x0000000600077213 */ /* 0x001fc80000000000 */
[----:B------:R-:W0:Y:S01]  /*0380*/  I2F.RP R10, R7 ;  /* 0x00000007000a7306 */ /* 0x000e220000209400 */
[----:B------:R-:W-:-:S04]  /*0390*/  IMAD.HI.U32 R5, R11, R14, RZ ;  /* 0x0000000e0b057227 */ /* 0x000fc800078e00ff */
[----:B------:R-:W-:-:S05]  /*03a0*/  IMAD R9, R5, R9, R14 ;  /* 0x0000000905097224 */ /* 0x000fca00078e020e */
[----:B------:R-:W-:Y:S01]  /*03b0*/  ISETP.GT.U32.AND P1, PT, R12, R9, PT ;  /* 0x000000090c00720c */ /* 0x000fe20003f24070 */
[----:B0-----:R-:W0:-:S12]  /*03c0*/  MUFU.RCP R10, R10 ;  /* 0x0000000a000a7308 */ /* 0x001e180000001000 */
[----:B------:R-:W-:Y:S01]  /*03d0*/  @!P1 IMAD.IADD R9, R9, 0x1, -R12 ;  /* 0x0000000109099824 */ /* 0x000fe200078e0a0c */
[----:B------:R-:W-:Y:S02]  /*03e0*/  @!P1 IADD3 R5, PT, PT, R5, 0x1, RZ ;  /* 0x0000000105059810 */ /* 0x000fe40007ffe0ff */
[----:B------:R-:W-:Y:S02]  /*03f0*/  ISETP.NE.AND P1, PT, R8, RZ, PT ;  /* 0x000000ff0800720c */ /* 0x000fe40003f25270 */
[----:B------:R-:W-:Y:S02]  /*0400*/  ISETP.GE.U32.AND P0, PT, R9, R12, PT ;  /* 0x0000000c0900720c */ /* 0x000fe40003f06070 */
[----:B------:R-:W-:-:S04]  /*0410*/  LOP3.LUT R9, R3, R8, RZ, 0x3c, !PT ;  /* 0x0000000803097212 */ /* 0x000fc800078e3cff */
[----:B------:R-:W-:Y:S01]  /*0420*/  ISETP.GE.AND P2, PT, R9, RZ, PT ;  /* 0x000000ff0900720c */ /* 0x000fe20003f46270 */
[----:B0-----:R-:W-:-:S06]  /*0430*/  VIADD R9, R10, 0xffffffe ;  /* 0x0ffffffe0a097836 */ /* 0x001fcc0000000000 */
[----:B------:R-:W0:Y:S01]  /*0440*/  F2I.FTZ.U32.TRUNC.NTZ R9, R9 ;  /* 0x0000000900097305 */ /* 0x000e22000021f000 */
[----:B------:R-:W-:-:S05]  /*0450*/  @P0 VIADD R5, R5, 0x1 ;  /* 0x0000000105050836 */ /* 0x000fca0000000000 */
[----:B------:R-:W-:Y:S01]  /*0460*/  @!P2 IMAD.MOV R5, RZ, RZ, -R5 ;  /* 0x000000ffff05a224 */ /* 0x000fe200078e0a05 */
[----:B------:R-:W-:-:S04]  /*0470*/  @!P1 LOP3.LUT R5, RZ, R8, RZ, 0x33, !PT ;  /* 0x00000008ff059212 */ /* 0x000fc800078e33ff */
[----:B------:R-:W-:Y:S01]  /*0480*/  IADD3 R10, PT, PT, -R5, RZ, RZ ;  /* 0x000000ff050a7210 */ /* 0x000fe20007ffe1ff */
[----:B0-----:R-:W-:-:S04]  /*0490*/  IMAD.MOV R12, RZ, RZ, -R9 ;  /* 0x000000ffff0c7224 */ /* 0x001fc800078e0a09 */
[----:B------:R-:W-:Y:S02]  /*04a0*/  IMAD R13, R8, R10, R3 ;  /* 0x0000000a080d7224 */ /* 0x000fe400078e0203 */
[----:B------:R-:W-:Y:S01]  /*04b0*/  IMAD R11, R12, R7, RZ ;  /* 0x000000070c0b7224 */ /* 0x000fe200078e02ff */
[----:B------:R-:W-:Y:S01]  /*04c0*/  SHF.R.S32.HI R12, RZ, 0x1f, R5 ;  /* 0x0000001fff0c7819 */ /* 0x000fe20000011405 */
[----:B------:R-:W-:Y:S01]  /*04d0*/  IMAD.MOV.U32 R8, RZ, RZ, RZ ;  /* 0x000000ffff087224 */ /* 0x000fe200078e00ff */
[----:B------:R-:W-:-:S03]  /*04e0*/  IABS R10, R13 ;  /* 0x0000000d000a7213 */ /* 0x000fc60000000000 */
[----:B------:R-:W-:-:S06]  /*04f0*/  IMAD.HI.U32 R8, R9, R11, R8 ;  /* 0x0000000b09087227 */ /* 0x000fcc00078e0008 */
[----:B------:R-:W-:-:S04]  /*0500*/  IMAD.HI.U32 R8, R8, R10, RZ ;  /* 0x0000000a08087227 */ /* 0x000fc800078e00ff */
[----:B------:R-:W-:-:S04]  /*0510*/  IMAD.MOV R9, RZ, RZ, -R8 ;  /* 0x000000ffff097224 */ /* 0x000fc800078e0a08 */
[C---:B------:R-:W-:Y:S02]  /*0520*/  IMAD R10, R7.reuse, R9, R10 ;  /* 0x00000009070a7224 */ /* 0x040fe400078e020a */
[----:B------:R-:W4:Y:S03]  /*0530*/  LDC R9, c[0x0][0x3d8] ;  /* 0x0000f600ff097b82 */ /* 0x000f260000000800 */
[----:B------:R-:W-:-:S13]  /*0540*/  ISETP.GT.U32.AND P1, PT, R7, R10, PT ;  /* 0x0000000a0700720c */ /* 0x000fda0003f24070 */
[----:B------:R-:W-:Y:S01]  /*0550*/  @!P1 IMAD.IADD R10, R10, 0x1, -R7 ;  /* 0x000000010a0a9824 */ /* 0x000fe200078e0a07 */
[----:B------:R-:W-:Y:S02]  /*0560*/  @!P1 IADD3 R8, PT, PT, R8, 0x1, RZ ;  /* 0x0000000108089810 */ /* 0x000fe40007ffe0ff */
[----:B------:R-:W-:Y:S02]  /*0570*/  ISETP.NE.AND P1, PT, R6, RZ, PT ;  /* 0x000000ff0600720c */ /* 0x000fe40003f25270 */
[----:B------:R-:W-:Y:S02]  /*0580*/  ISETP.GE.U32.AND P0, PT, R10, R7, PT ;  /* 0x000000070a00720c */ /* 0x000fe40003f06070 */
[----:B------:R-:W-:-:S04]  /*0590*/  LOP3.LUT R7, R13, R6, RZ, 0x3c, !PT ;  /* 0x000000060d077212 */ /* 0x000fc800078e3cff */
[----:B------:R-:W-:-:S07]  /*05a0*/  ISETP.GE.AND P2, PT, R7, RZ, PT ;  /* 0x000000ff0700720c */ /* 0x000fce0003f46270 */
[----:B------:R-:W-:Y:S01]  /*05b0*/  @P0 VIADD R8, R8, 0x1 ;  /* 0x0000000108080836 */ /* 0x000fe20000000000 */
[----:B---3--:R-:W-:-:S04]  /*05c0*/  LEA R14, P0, R5, UR10, 0x2 ;  /* 0x0000000a050e7c11 */ /* 0x008fc8000f8010ff */
[----:B------:R-:W-:Y:S01]  /*05d0*/  LEA.HI.X R15, R5, UR11, R12, 0x2, P0 ;  /* 0x0000000b050f7c11 */ /* 0x000fe200080f140c */
[----:B------:R-:W-:Y:S01]  /*05e0*/  @!P2 IMAD.MOV R8, RZ, RZ, -R8 ;  /* 0x000000ffff08a224 */ /* 0x000fe200078e0a08 */
[----:B------:R-:W-:-:S05]  /*05f0*/  @!P1 LOP3.LUT R8, RZ, R6, RZ, 0x33, !PT ;  /* 0x00000006ff089212 */ /* 0x000fca00078e33ff */
[----:B------:R-:W-:-:S04]  /*0600*/  IMAD.MOV R7, RZ, RZ, -R8 ;  /* 0x000000ffff077224 */ /* 0x000fc800078e0a08 */
[----:B------:R-:W-:Y:S01]  /*0610*/  IMAD R10, R6, R7, R13 ;  /* 0x00000007060a7224 */ /* 0x000fe200078e020d */
[----:B------:R-:W-:Y:S01]  /*0620*/  CS2R R12, SRZ ;  /* 0x00000000000c7805 */ /* 0x000fe2000001ff00 */
[--C-:B----4-:R-:W-:Y:S02]  /*0630*/  IMAD R6, R8, UR13, -R9.reuse ;  /* 0x0000000d08067c24 */ /* 0x110fe4000f8e0a09 */
[----:B------:R-:W-:Y:S01]  /*0640*/  IMAD R7, R10, UR13, -R9 ;  /* 0x0000000d0a077c24 */ /* 0x000fe2000f8e0a09 */
[----:B------:R-:W-:Y:S02]  /*0650*/  CS2R R10, SRZ ;  /* 0x00000000000a7805 */ /* 0x000fe4000001ff00 */
[----:B------:R-:W-:Y:S01]  /*0660*/  IADD3 R8, PT, PT, R6, UR12, RZ ;  /* 0x0000000c06087c10 */ /* 0x000fe2000fffe0ff */
[----:B------:R-:W-:Y:S01]  /*0670*/  VIADD R9, R7, UR12 ;  /* 0x0000000c07097c36 */ /* 0x000fe20008000000 */
[----:B------:R-:W-:Y:S06]  /*0680*/  BRA.U !UP0, `(.L_x_62) ;  /* 0x0000000508847547 */ /* 0x000fec000b800000 */
[----:B------:R-:W-:Y:S01]  /*0690*/  PRMT R28, RZ, 0x7610, R28 ;  /* 0x00007610ff1c7816 */ /* 0x000fe2000000001c */
[----:B------:R-:W-:-:S07]  /*06a0*/  IMAD.MOV.U32 R19, RZ, RZ, RZ ;  /* 0x000000ffff137224 */ /* 0x000fce00078e00ff */
.L_x_72:
[----:B0-----:R-:W-:Y:S01]  /*06b0*/  SHF.L.U32 R21, R19, 0x2, RZ ;  /* 0x0000000213157819 */ /* 0x001fe200000006ff */
[----:B------:R-:W-:-:S07]  /*06c0*/  IMAD.MOV.U32 R22, RZ, RZ, RZ ;  /* 0x000000ffff167224 */ /* 0x000fce00078e00ff */
.L_x_69:
[----:B------:R-:W0:Y:S01]  /*06d0*/  LDCU UR4, c[0x0][0x3c4] ;  /* 0x00007880ff0477ac */ /* 0x000e220008000800 */
[----:B------:R-:W-:Y:S01]  /*06e0*/  BSSY.RECONVERGENT B1, `(.L_x_63) ;  /* 0x0000036000017945 */ /* 0x000fe20003800200 */
[----:B------:R-:W-:Y:S02]  /*06f0*/  IMAD.MOV.U32 R23, RZ, RZ, RZ ;  /* 0x000000ffff177224 */ /* 0x000fe400078e00ff */
[----:B------:R-:W-:Y:S02]  /*0700*/  IMAD.MOV.U32 R25, RZ, RZ, R6 ;  /* 0x000000ffff197224 */ /* 0x000fe400078e0006 */
[----:B0-----:R-:W-:-:S07]  /*0710*/  IMAD R24, R5, UR4, R22 ;  /* 0x0000000405187c24 */ /* 0x001fce000f8e0216 */
.L_x_68:
[----:B------:R-:W0:Y:S01]  /*0720*/  LDCU.64 UR10, c[0x0][0x3c0] ;  /* 0x00007800ff0a77ac */ /* 0x000e220008000a00 */
[----:B------:R-:W-:Y:S01]  /*0730*/  BSSY.RECONVERGENT B2, `(.L_x_64) ;  /* 0x000002c000027945 */ /* 0x000fe20003800200 */
[----:B------:R-:W-:Y:S01]  /*0740*/  MOV R20, R7 ;  /* 0x0000000700147202 */ /* 0x000fe20000000f00 */
[----:B------:R-:W1:Y:S01]  /*0750*/  LDCU UR4, c[0x0][0x3d0] ;  /* 0x00007a00ff0477ac */ /* 0x000e620008000800 */
[----:B0-----:R-:W-:Y:S02]  /*0760*/  IMAD R17, R25, UR10, R7 ;  /* 0x0000000a19117c24 */ /* 0x001fe4000f8e0207 */
[----:B-1----:R-:W-:Y:S02]  /*0770*/  IMAD R27, R24, UR4, R23 ;  /* 0x00000004181b7c24 */ /* 0x002fe4000f8e0217 */
[----:B------:R-:W-:Y:S02]  /*0780*/  IMAD R26, R17, UR11, R22 ;  /* 0x0000000b111a7c24 */ /* 0x000fe4000f8e0216 */
[----:B------:R-:W-:-:S07]  /*0790*/  IMAD R27, R27, UR4, RZ ;  /* 0x000000041b1b7c24 */ /* 0x000fce000f8e02ff */
.L_x_67:
[----:B------:R-:W0:Y:S01]  /*07a0*/  LDCU UR4, c[0x0][0x3c0] ;  /* 0x00007800ff0477ac */ /* 0x000e220008000800 */
[-C--:B------:R-:W-:Y:S01]  /*07b0*/  LOP3.LUT R16, R20, R25.reuse, RZ, 0xfc, !PT ;  /* 0x0000001914107212 */ /* 0x080fe200078efcff */
[----:B------:R-:W-:Y:S03]  /*07c0*/  BSSY.RECONVERGENT B3, `(.L_x_65) ;  /* 0x000001c000037945 */ /* 0x000fe60003800200 */
[----:B------:R-:W-:Y:S02]  /*07d0*/  ISETP.GE.AND P0, PT, R16, RZ, PT ;  /* 0x000000ff1000720c */ /* 0x000fe40003f06270 */
[----:B------:R-:W-:-:S04]  /*07e0*/  VIMNMX R16, PT, PT, R20, R25, !PT ;  /* 0x0000001914107248 */ /* 0x000fc80007fe0100 */
[----:B0-----:R-:W-:-:S13]  /*07f0*/  ISETP.GE.OR P0, PT, R16, UR4, !P0 ;  /* 0x0000000410007c0c */ /* 0x001fda000c706670 */
[----:B------:R-:W-:Y:S05]  /*0800*/  @P0 BRA `(.L_x_66) ;  /* 0x00000000005c0947 */ /* 0x000fea0003800000 */
[----:B------:R-:W0:Y:S02]  /*0810*/  LDC.64 R16, c[0x0][0x398] ;  /* 0x0000e600ff107b82 */ /* 0x000e240000000a00 */
[----:B0-----:R-:W-:-:S06]  /*0820*/  IMAD.WIDE R28, R26, 0x4, R16 ;  /* 0x000000041a1c7825 */ /* 0x001fcc00078e0210 */
[----:B------:R-:W0:Y:S01]  /*0830*/  LDC.64 R16, c[0x0][0x388] ;  /* 0x0000e200ff107b82 */ /* 0x000e220000000a00 */
[----:B------:R1:W2:Y:S01]  /*0840*/  LDG.E R28, desc[UR6][R28.64] ;  /* 0x000000061c1c7981 */ /* 0x0002a2000c1e1900 */
[----:B0-----:R-:W-:-:S06]  /*0850*/  IMAD.WIDE R16, R27, 0x4, R16 ;  /* 0x000000041b107825 */ /* 0x001fcc00078e0210 */
[----:B------:R-:W2:Y:S01]  /*0860*/  LDG.E R17, desc[UR6][R16.64] ;  /* 0x0000000610117981 */ /* 0x000ea2000c1e1900 */
[C---:B------:R-:W-:Y:S02]  /*0870*/  ISETP.EQ.AND P0, PT, R21.reuse, RZ, PT ;  /* 0x000000ff1500720c */ /* 0x040fe40003f02270 */
[C---:B------:R-:W-:Y:S02]  /*0880*/  ISETP.EQ.AND P1, PT, R21.reuse, 0x4, PT ;  /* 0x000000041500780c */ /* 0x040fe40003f22270 */
[C---:B------:R-:W-:Y:S02]  /*0890*/  ISETP.EQ.AND P2, PT, R21.reuse, 0x8, PT ;  /* 0x000000081500780c */ /* 0x040fe40003f42270 */
[C---:B------:R-:W-:Y:S02]  /*08a0*/  ISETP.EQ.AND P3, PT, R21.reuse, 0xc, PT ;  /* 0x0000000c1500780c */ /* 0x040fe40003f62270 */
[----:B------:R-:W-:-:S05]  /*08b0*/  ISETP.EQ.AND P4, PT, R21, 0x10, PT ;  /* 0x000000101500780c */ /* 0x000fca0003f82270 */
[----:B-1----:R-:W-:Y:S02]  /*08c0*/  @P0 IMAD.MOV.U32 R29, RZ, RZ, R10 ;  /* 0x000000ffff1d0224 */ /* 0x002fe400078e000a */
[----:B------:R-:W-:Y:S02]  /*08d0*/  @P1 IMAD.MOV.U32 R29, RZ, RZ, R11 ;  /* 0x000000ffff1d1224 */ /* 0x000fe400078e000b */
[----:B------:R-:W-:Y:S02]  /*08e0*/  @P2 IMAD.MOV.U32 R29, RZ, RZ, R12 ;  /* 0x000000ffff1d2224 */ /* 0x000fe400078e000c */
[----:B------:R-:W-:Y:S02]  /*08f0*/  @P3 MOV R29, R13 ;  /* 0x0000000d001d3202 */ /* 0x000fe40000000f00 */
[----:B------:R-:W-:-:S04]  /*0900*/  @P4 IMAD.MOV.U32 R29, RZ, RZ, R18 ;  /* 0x000000ffff1d4224 */ /* 0x000fc800078e0012 */
[----:B--2---:R-:W-:Y:S01]  /*0910*/  FFMA R17, R28, R17, R29 ;  /* 0x000000111c117223 */ /* 0x004fe2000000001d */
[----:B------:R-:W-:-:S03]  /*0920*/  IMAD.MOV.U32 R28, RZ, RZ, 0x1 ;  /* 0x00000001ff1c7424 */ /* 0x000fc600078e00ff */
[--C-:B------:R-:W-:Y:S01]  /*0930*/  @P0 IMAD.MOV.U32 R10, RZ, RZ, R17.reuse ;  /* 0x000000ffff0a0224 */ /* 0x100fe200078e0011 */
[----:B------:R-:W-:Y:S01]  /*0940*/  @P2 MOV R12, R17 ;  /* 0x00000011000c2202 */ /* 0x000fe20000000f00 */
[--C-:B------:R-:W-:Y:S02]  /*0950*/  @P1 IMAD.MOV.U32 R11, RZ, RZ, R17.reuse ;  /* 0x000000ffff0b1224 */ /* 0x100fe400078e0011 */
[--C-:B------:R-:W-:Y:S02]  /*0960*/  @P3 IMAD.MOV.U32 R13, RZ, RZ, R17.reuse ;  /* 0x000000ffff0d3224 */ /* 0x100fe400078e0011 */
[----:B------:R-:W-:-:S07]  /*0970*/  @P4 IMAD.MOV.U32 R18, RZ, RZ, R17 ;  /* 0x000000ffff124224 */ /* 0x000fce00078e0011 */
.L_x_66:
[----:B------:R-:W-:Y:S05]  /*0980*/  BSYNC.RECONVERGENT B3 ;  /* 0x0000000000037941 */ /* 0x000fea0003800200 */
.L_x_65:
[----:B------:R-:W0:Y:S01]  /*0990*/  LDC R17, c[0x0][0x3c4] ;  /* 0x0000f100ff117b82 */ /* 0x000e220000000800 */
[----:B------:R-:W-:Y:S01]  /*09a0*/  IADD3 R20, PT, PT, R20, 0x1, RZ ;  /* 0x0000000114147810 */ /* 0x000fe20007ffe0ff */
[----:B------:R-:W-:-:S03]  /*09b0*/  VIADD R27, R27, 0x1 ;  /* 0x000000011b1b7836 */ /* 0x000fc60000000000 */
[----:B------:R-:W-:Y:S01]  /*09c0*/  ISETP.GE.AND P0, PT, R20, R9, PT ;  /* 0x000000091400720c */ /* 0x000fe20003f06270 */
[----:B0-----:R-:W-:-:S12]  /*09d0*/  IMAD.IADD R26, R26, 0x1, R17 ;  /* 0x000000011a1a7824 */ /* 0x001fd800078e0211 */
[----:B------:R-:W-:Y:S05]  /*09e0*/  @!P0 BRA `(.L_x_67) ;  /* 0xfffffffc006c8947 */ /* 0x000fea000383ffff */
[----:B------:R-:W-:Y:S05]  /*09f0*/  BSYNC.RECONVERGENT B2 ;  /* 0x0000000000027941 */ /* 0x000fea0003800200 */
.L_x_64:
[----:B------:R-:W-:Y:S01]  /*0a00*/  VIADD R25, R25, 0x1 ;  /* 0x0000000119197836 */ /* 0x000fe20000000000 */
[----:B------:R-:W-:-:S04]  /*0a10*/  IADD3 R23, PT, PT, R23, 0x1, RZ ;  /* 0x0000000117177810 */ /* 0x000fc80007ffe0ff */
[----:B------:R-:W-:-:S13]  /*0a20*/  ISETP.GE.AND P0, PT, R25, R8, PT ;  /* 0x000000081900720c */ /* 0x000fda0003f06270 */
[----:B------:R-:W-:Y:S05]  /*0a30*/  @!P0 BRA `(.L_x_68) ;  /* 0xfffffffc00388947 */ /* 0x000fea000383ffff */
[----:B------:R-:W-:Y:S05]  /*0a40*/  BSYNC.RECONVERGENT B1 ;  /* 0x0000000000017941 */ /* 0x000fea0003800200 */
.L_x_63:
[----:B------:R-:W-:-:S05]  /*0a50*/  VIADD R22, R22, 0x1 ;  /* 0x0000000116167836 */ /* 0x000fca0000000000 */
[----:B------:R-:W-:-:S13]  /*0a60*/  ISETP.NE.AND P0, PT, R22, R17, PT ;  /* 0x000000111600720c */ /* 0x000fda0003f05270 */
[----:B------:R-:W-:Y:S05]  /*0a70*/  @P0 BRA `(.L_x_69) ;  /* 0xfffffffc00140947 */ /* 0x000fea000383ffff */
[----:B------:R-:W-:Y:S01]  /*0a80*/  LOP3.LUT P0, RZ, R28, 0xff, RZ, 0xc0, !PT ;  /* 0x000000ff1cff7812 */ /* 0x000fe2000780c0ff */
[----:B------:R-:W-:-:S12]  /*0a90*/  BSSY.RECONVERGENT B1, `(.L_x_70) ;  /* 0x000001b000017945 */ /* 0x000fd80003800200 */
[----:B------:R-:W-:Y:S05]  /*0aa0*/  @!P0 BRA `(.L_x_71) ;  /* 0x0000000000648947 */ /* 0x000fea0003800000 */
[----:B------:R-:W2:Y:S01]  /*0ab0*/  LDG.E R16, desc[UR6][R14.64] ;  /* 0x000000060e107981 */ /* 0x000ea2000c1e1900 */
[C---:B------:R-:W-:Y:S01]  /*0ac0*/  ISETP.EQ.AND P0, PT, R21.reuse, RZ, PT ;  /* 0x000000ff1500720c */ /* 0x040fe20003f02270 */
[----:B------:R-:W0:Y:S01]  /*0ad0*/  LDCU.U8 UR4, c[0x0][0x3dc] ;  /* 0x00007b80ff0477ac */ /* 0x000e220008000000 */
[C---:B------:R-:W-:Y:S02]  /*0ae0*/  ISETP.EQ.AND P1, PT, R21.reuse, 0x4, PT ;  /* 0x000000041500780c */ /* 0x040fe40003f22270 */
[C---:B------:R-:W-:Y:S02]  /*0af0*/  ISETP.EQ.AND P2, PT, R21.reuse, 0x8, PT ;  /* 0x000000081500780c */ /* 0x040fe40003f42270 */
[C---:B------:R-:W-:Y:S02]  /*0b00*/  ISETP.EQ.AND P3, PT, R21.reuse, 0xc, PT ;  /* 0x0000000c1500780c */ /* 0x040fe40003f62270 */
[----:B------:R-:W-:-:S05]  /*0b10*/  ISETP.EQ.AND P4, PT, R21, 0x10, PT ;  /* 0x000000101500780c */ /* 0x000fca0003f82270 */
[----:B------:R-:W-:Y:S02]  /*0b20*/  @P0 IMAD.MOV.U32 R17, RZ, RZ, R10 ;  /* 0x000000ffff110224 */ /* 0x000fe400078e000a */
[----:B------:R-:W-:Y:S02]  /*0b30*/  @P1 IMAD.MOV.U32 R17, RZ, RZ, R11 ;  /* 0x000000ffff111224 */ /* 0x000fe400078e000b */
[----:B------:R-:W-:Y:S02]  /*0b40*/  @P2 MOV R17, R12 ;  /* 0x0000000c00112202 */ /* 0x000fe40000000f00 */
[----:B------:R-:W-:Y:S01]  /*0b50*/  @P3 IMAD.MOV.U32 R17, RZ, RZ, R13 ;  /* 0x000000ffff113224 */ /* 0x000fe200078e000d */
[----:B0-----:R-:W-:Y:S01]  /*0b60*/  UPRMT UR4, UR4, 0x8880, URZ ;  /* 0x0000888004047896 */ /* 0x001fe200080000ff */
[----:B------:R-:W-:-:S05]  /*0b70*/  @P4 IMAD.MOV.U32 R17, RZ, RZ, R18 ;  /* 0x000000ffff114224 */ /* 0x000fca00078e0012 */
[----:B------:R-:W-:Y:S01]  /*0b80*/  ISETP.NE.AND P5, PT, RZ, UR4, PT ;  /* 0x00000004ff007c0c */ /* 0x000fe2000bfa5270 */
[C---:B--2---:R-:W-:Y:S01]  /*0b90*/  FADD R21, R16.reuse, R17 ;  /* 0x0000001110157221 */ /* 0x044fe20000000000 */
[----:B------:R-:W-:Y:S02]  /*0ba0*/  FSETP.GEU.AND P6, PT, R16, -R17, PT ;  /* 0x800000111000720b */ /* 0x000fe40003fce000 */
[----:B------:R-:W0:Y:S09]  /*0bb0*/  LDC.64 R16, c[0x0][0x3a8] ;  /* 0x0000ea00ff107b82 */ /* 0x000e320000000a00 */
[----:B------:R-:W-:-:S04]  /*0bc0*/  @P5 FSEL R21, R21, RZ, P6 ;  /* 0x000000ff15155208 */ /* 0x000fc80003000000 */
[----:B------:R-:W-:Y:S01]  /*0bd0*/  @P1 MOV R11, R21 ;  /* 0x00000015000b1202 */ /* 0x000fe20000000f00 */
[--C-:B------:R-:W-:Y:S02]  /*0be0*/  @P0 IMAD.MOV.U32 R10, RZ, RZ, R21.reuse ;  /* 0x000000ffff0a0224 */ /* 0x100fe400078e0015 */
[--C-:B------:R-:W-:Y:S02]  /*0bf0*/  @P2 IMAD.MOV.U32 R12, RZ, RZ, R21.reuse ;  /* 0x000000ffff0c2224 */ /* 0x100fe400078e0015 */
[--C-:B------:R-:W-:Y:S02]  /*0c00*/  @P3 IMAD.MOV.U32 R13, RZ, RZ, R21.reuse ;  /* 0x000000ffff0d3224 */ /* 0x100fe400078e0015 */
[----:B------:R-:W-:Y:S02]  /*0c10*/  @P4 IMAD.MOV.U32 R18, RZ, RZ, R21 ;  /* 0x000000ffff124224 */ /* 0x000fe400078e0015 */
[----:B0-----:R-:W-:-:S05]  /*0c20*/  IMAD.WIDE R16, R3, 0x4, R16 ;  /* 0x0000000403107825 */ /* 0x001fca00078e0210 */
[----:B------:R0:W-:Y:S02]  /*0c30*/  STG.E desc[UR6][R16.64], R21 ;  /* 0x0000001510007986 */ /* 0x0001e4000c101906 */
.L_x_71:
[----:B------:R-:W-:Y:S05]  /*0c40*/  BSYNC.RECONVERGENT B1 ;  /* 0x0000000000017941 */ /* 0x000fea0003800200 */
.L_x_70:
[----:B------:R-:W1:Y:S01]  /*0c50*/  LDCU UR4, c[0x0][0x3b8] ;  /* 0x00007700ff0477ac */ /* 0x000e620008000800 */
[----:B------:R-:W-:-:S04]  /*0c60*/  IADD3 R19, PT, PT, R19, 0x1, RZ ;  /* 0x0000000113137810 */ /* 0x000fc80007ffe0ff */
[----:B-1----:R-:W-:-:S13]  /*0c70*/  ISETP.NE.AND P0, PT, R19, UR4, PT ;  /* 0x0000000413007c0c */ /* 0x002fda000bf05270 */
[----:B------:R-:W-:Y:S05]  /*0c80*/  @!P0 BRA `(.L_x_61) ;  /* 0x0000000400ac8947 */ /* 0x000fea0003800000 */
[----:B------:R-:W-:Y:S05]  /*0c90*/  BRA `(.L_x_72) ;  /* 0xfffffff800847947 */ /* 0x000fea000383ffff */
.L_x_62:
[----:B------:R-:W-:Y:S01]  /*0ca0*/  PRMT R16, RZ, 0x7610, R16 ;  /* 0x00007610ff107816 */ /* 0x000fe20000000010 */
[----:B------:R-:W-:-:S07]  /*0cb0*/  IMAD.MOV.U32 R19, RZ, RZ, RZ ;  /* 0x000000ffff137224 */ /* 0x000fce00078e00ff */
.L_x_82:
[----:B0-----:R-:W0:Y:S01]  /*0cc0*/  LDCU UR4, c[0x0][0x3b8] ;  /* 0x00007700ff0477ac */ /* 0x001e220008000800 */
[C---:B------:R-:W-:Y:S02]  /*0cd0*/  IMAD.SHL.U32 R20, R19.reuse, 0x4, RZ ;  /* 0x0000000413147824 */ /* 0x040fe400078e00ff */
[----:B------:R-:W-:Y:S02]  /*0ce0*/  HFMA2 R21, -RZ, RZ, 0, 0 ;  /* 0x00000000ff157431 */ /* 0x000fe400000001ff */
[----:B------:R-:W-:-:S05]  /*0cf0*/  VIADD R19, R19, 0x1 ;  /* 0x0000000113137836 */ /* 0x000fca0000000000 */
[----:B0-----:R-:W-:-:S13]  /*0d00*/  ISETP.NE.AND P0, PT, R19, UR4, PT ;  /* 0x0000000413007c0c */ /* 0x001fda000bf05270 */
.L_x_79:
[----:B------:R-:W0:Y:S01]  /*0d10*/  LDCU UR4, c[0x0][0x3c4] ;  /* 0x00007880ff0477ac */ /* 0x000e220008000800 */
[----:B------:R-:W-:Y:S01]  /*0d20*/  IMAD.MOV.U32 R22, RZ, RZ, R21 ;  /* 0x000000ffff167224 */ /* 0x000fe200078e0015 */
[----:B------:R-:W-:Y:S01]  /*0d30*/  BSSY.RECONVERGENT B1, `(.L_x_73) ;  /* 0x000003b000017945 */ /* 0x000fe20003800200 */
[----:B------:R-:W-:Y:S01]  /*0d40*/  VIADD R21, R21, 0x1 ;  /* 0x0000000115157836 */ /* 0x000fe20000000000 */
[----:B------:R-:W-:Y:S01]  /*0d50*/  MOV R25, R6 ;  /* 0x0000000600197202 */ /* 0x000fe20000000f00 */
[----:B------:R-:W-:-:S03]  /*0d60*/  IMAD.MOV.U32 R23, RZ, RZ, RZ ;  /* 0x000000ffff177224 */ /* 0x000fc600078e00ff */
[----:B0-----:R-:W-:-:S13]  /*0d70*/  ISETP.NE.AND P1, PT, R21, UR4, PT ;  /* 0x0000000415007c0c */ /* 0x001fda000bf25270 */
.L_x_78:
[----:B------:R-:W0:Y:S01]  /*0d80*/  LDCU UR11, c[0x0][0x3c4] ;  /* 0x00007880ff0b77ac */ /* 0x000e220008000800 */
[----:B------:R-:W-:Y:S01]  /*0d90*/  BSSY.RECONVERGENT B2, `(.L_x_74) ;  /* 0x000002e000027945 */ /* 0x000fe20003800200 */
[----:B------:R-:W-:Y:S01]  /*0da0*/  IMAD.MOV.U32 R27, RZ, RZ, RZ ;  /* 0x000000ffff1b7224 */ /* 0x000fe200078e00ff */
[----:B------:R-:W1:Y:S01]  /*0db0*/  LDCU UR4, c[0x0][0x3c0] ;  /* 0x00007800ff0477ac */ /* 0x000e620008000800 */
[----:B------:R-:W-:Y:S01]  /*0dc0*/  IMAD.MOV.U32 R24, RZ, RZ, R7 ;  /* 0x000000ffff187224 */ /* 0x000fe200078e0007 */
[----:B------:R-:W2:Y:S01]  /*0dd0*/  LDCU UR10, c[0x0][0x3d0] ;  /* 0x00007a00ff0a77ac */ /* 0x000ea20008000800 */
[----:B0-----:R-:W-:Y:S02]  /*0de0*/  IMAD R8, R5, UR11, R22 ;  /* 0x0000000b05087c24 */ /* 0x001fe4000f8e0216 */
[----:B-1----:R-:W-:Y:S02]  /*0df0*/  IMAD R29, R22, UR4, R25 ;  /* 0x00000004161d7c24 */ /* 0x002fe4000f8e0219 */
[----:B--2---:R-:W-:-:S07]  /*0e00*/  IMAD R8, R8, UR10, R23 ;  /* 0x0000000a08087c24 */ /* 0x004fce000f8e0217 */
.L_x_77:
        /* <DEDUP_REMOVED lines=33> */
.L_x_76:
[----:B------:R-:W-:Y:S05]  /*1020*/  BSYNC.RECONVERGENT B3 ;  /* 0x0000000000037941 */ /* 0x000fea0003800200 */
.L_x_75:
[----:B------:R-:W-:Y:S02]  /*1030*/  VIADD R24, R24, 0x1 ;  /* 0x0000000118187836 */ /* 0x000fe40000000000 */
[----:B------:R-:W-:-:S03]  /*1040*/  VIADD R27, R27, 0x1 ;  /* 0x000000011b1b7836 */ /* 0x000fc60000000000 */
[----:B------:R-:W-:-:S13]  /*1050*/  ISETP.GE.AND P2, PT, R24, R9, PT ;  /* 0x000000091800720c */ /* 0x000fda0003f46270 */
[----:B------:R-:W-:Y:S05]  /*1060*/  @!P2 BRA `(.L_x_77) ;  /* 0xfffffffc0068a947 */ /* 0x000fea000383ffff */
[----:B------:R-:W-:Y:S05]  /*1070*/  BSYNC.RECONVERGENT B2 ;  /* 0x0000000000027941 */ /* 0x000fea0003800200 */
.L_x_74:
[----:B------:R-:W0:Y:S01]  /*1080*/  LDCU UR4, c[0x0][0x3d0] ;  /* 0x00007a00ff0477ac */ /* 0x000e220008000800 */
[----:B------:R-:W-:Y:S01]  /*1090*/  IADD3 R25, PT, PT, R25, 0x1, RZ ;  /* 0x0000000119197810 */ /* 0x000fe20007ffe0ff */
[----:B------:R-:W-:Y:S02]  /*10a0*/  VIADD R23, R23, 0x1 ;  /* 0x0000000117177836 */ /* 0x000fe40000000000 */
[----:B0-----:R-:W-:-:S05]  /*10b0*/  VIADD R8, R6, UR4 ;  /* 0x0000000406087c36 */ /* 0x001fca0008000000 */
[----:B------:R-:W-:-:S13]  /*10c0*/  ISETP.GE.AND P2, PT, R25, R8, PT ;  /* 0x000000081900720c */ /* 0x000fda0003f46270 */
[----:B------:R-:W-:Y:S05]  /*10d0*/  @!P2 BRA `(.L_x_78) ;  /* 0xfffffffc0028a947 */ /* 0x000fea000383ffff */
[----:B------:R-:W-:Y:S05]  /*10e0*/  BSYNC.RECONVERGENT B1 ;  /* 0x0000000000017941 */ /* 0x000fea0003800200 */
.L_x_73:
[----:B------:R-:W-:Y:S05]  /*10f0*/  @P1 BRA `(.L_x_79) ;  /* 0xfffffffc00041947 */ /* 0x000fea000383ffff */
[----:B------:R-:W-:Y:S01]  /*1100*/  LOP3.LUT P1, RZ, R16, 0xff, RZ, 0xc0, !PT ;  /* 0x000000ff10ff7812 */ /* 0x000fe2000782c0ff */
[----:B------:R-:W-:-:S12]  /*1110*/  BSSY.RECONVERGENT B1, `(.L_x_80) ;  /* 0x0000021000017945 */ /* 0x000fd80003800200 */
[----:B------:R-:W-:Y:S05]  /*1120*/  @!P1 BRA `(.L_x_81) ;  /* 0x00000000007c9947 */ /* 0x000fea0003800000 */
[----:B------:R-:W0:Y:S01]  /*1130*/  LDCU.64 UR10, c[0x0][0x380] ;  /* 0x00007000ff0a77ac */ /* 0x000e220008000a00 */
[----:B------:R-:W-:Y:S02]  /*1140*/  SHF.R.S32.HI R8, RZ, 0x1f, R5 ;  /* 0x0000001fff087819 */ /* 0x000fe40000011405 */
[----:B------:R-:W-:Y:S01]  /*1150*/  ISETP.EQ.AND P5, PT, R20, RZ, PT ;  /* 0x000000ff1400720c */ /* 0x000fe20003fa2270 */
[----:B------:R-:W1:Y:S01]  /*1160*/  LDCU.U8 UR4, c[0x0][0x3dc] ;  /* 0x00007b80ff0477ac */ /* 0x000e620008000000 */
[----:B------:R-:W-:Y:S02]  /*1170*/  P2R R22, PR, RZ, 0x1 ;  /* 0x00000001ff167803 */ /* 0x000fe40000000000 */
[----:B0-----:R-:W-:-:S04]  /*1180*/  LEA R14, P1, R5, UR10, 0x2 ;  /* 0x0000000a050e7c11 */ /* 0x001fc8000f8210ff */
[----:B------:R-:W-:-:S05]  /*1190*/  LEA.HI.X R15, R5, UR11, R8, 0x2, P1 ;  /* 0x0000000b050f7c11 */ /* 0x000fca00088f1408 */
[----:B------:R-:W2:Y:S01]  /*11a0*/  LDG.E R14, desc[UR6][R14.64] ;  /* 0x000000060e0e7981 */ /* 0x000ea2000c1e1900 */
[C---:B------:R-:W-:Y:S01]  /*11b0*/  ISETP.EQ.AND P4, PT, R20.reuse, 0x4, PT ;  /* 0x000000041400780c */ /* 0x040fe20003f82270 */
[----:B------:R-:W-:Y:S01]  /*11c0*/  @P5 IMAD.MOV.U32 R17, RZ, RZ, R10 ;  /* 0x000000ffff115224 */ /* 0x000fe200078e000a */
[C---:B------:R-:W-:Y:S01]  /*11d0*/  ISETP.EQ.AND P3, PT, R20.reuse, 0x8, PT ;  /* 0x000000081400780c */ /* 0x040fe20003f62270 */
[----:B-1----:R-:W-:Y:S01]  /*11e0*/  UPRMT UR4, UR4, 0x8880, URZ ;  /* 0x0000888004047896 */ /* 0x002fe200080000ff */
[C---:B------:R-:W-:Y:S02]  /*11f0*/  ISETP.EQ.AND P2, PT, R20.reuse, 0xc, PT ;  /* 0x0000000c1400780c */ /* 0x040fe40003f42270 */
[----:B------:R-:W-:-:S03]  /*1200*/  ISETP.EQ.AND P1, PT, R20, 0x10, PT ;  /* 0x000000101400780c */ /* 0x000fc60003f22270 */
[----:B------:R-:W-:-:S04]  /*1210*/  ISETP.NE.AND P6, PT, RZ, UR4, PT ;  /* 0x00000004ff007c0c */ /* 0x000fc8000bfc5270 */
[----:B------:R-:W-:Y:S02]  /*1220*/  @P4 MOV R17, R11 ;  /* 0x0000000b00114202 */ /* 0x000fe40000000f00 */
[----:B------:R-:W-:Y:S02]  /*1230*/  @P3 IMAD.MOV.U32 R17, RZ, RZ, R12 ;  /* 0x000000ffff113224 */ /* 0x000fe400078e000c */
[----:B------:R-:W-:Y:S02]  /*1240*/  @P2 IMAD.MOV.U32 R17, RZ, RZ, R13 ;  /* 0x000000ffff112224 */ /* 0x000fe400078e000d */
[----:B------:R-:W-:-:S04]  /*1250*/  @P1 IMAD.MOV.U32 R17, RZ, RZ, R18 ;  /* 0x000000ffff111224 */ /* 0x000fc800078e0012 */
[C---:B--2---:R-:W-:Y:S01]  /*1260*/  FADD R21, R14.reuse, R17 ;  /* 0x000000110e157221 */ /* 0x044fe20000000000 */
[----:B------:R-:W-:Y:S02]  /*1270*/  FSETP.GEU.AND P0, PT, R14, -R17, PT ;  /* 0x800000110e00720b */ /* 0x000fe40003f0e000 */
[----:B------:R-:W0:Y:S02]  /*1280*/  LDC.64 R14, c[0x0][0x3a8] ;  /* 0x0000ea00ff0e7b82 */ /* 0x000e240000000a00 */
[----:B------:R-:W-:Y:S02]  /*1290*/  @P6 FSEL R21, R21, RZ, P0 ;  /* 0x000000ff15156208 */ /* 0x000fe40000000000 */
[----:B------:R-:W-:Y:S02]  /*12a0*/  ISETP.NE.AND P0, PT, R22, RZ, PT ;  /* 0x000000ff1600720c */ /* 0x000fe40003f05270 */
[-C--:B------:R-:W-:Y:S01]  /*12b0*/  @P5 MOV R10, R21.reuse ;  /* 0x00000015000a5202 */ /* 0x080fe20000000f00 */
[--C-:B------:R-:W-:Y:S01]  /*12c0*/  @P4 IMAD.MOV.U32 R11, RZ, RZ, R21.reuse ;  /* 0x000000ffff0b4224 */ /* 0x100fe200078e0015 */
[----:B------:R-:W-:Y:S01]  /*12d0*/  @P1 MOV R18, R21 ;  /* 0x0000001500121202 */ /* 0x000fe20000000f00 */
[----:B------:R-:W-:-:S02]  /*12e0*/  @P3 IMAD.MOV.U32 R12, RZ, RZ, R21 ;  /* 0x000000ffff0c3224 */ /* 0x000fc400078e0015 */
[----:B------:R-:W-:Y:S02]  /*12f0*/  @P2 IMAD.MOV.U32 R13, RZ, RZ, R21 ;  /* 0x000000ffff0d2224 */ /* 0x000fe400078e0015 */
[----:B0-----:R-:W-:-:S05]  /*1300*/  IMAD.WIDE R14, R3, 0x4, R14 ;  /* 0x00000004030e7825 */ /* 0x001fca00078e020e */
[----:B------:R0:W-:Y:S02]  /*1310*/  STG.E desc[UR6][R14.64], R21 ;  /* 0x000000150e007986 */ /* 0x0001e4000c101906 */
.L_x_81:
[----:B------:R-:W-:Y:S05]  /*1320*/  BSYNC.RECONVERGENT B1 ;  /* 0x0000000000017941 */ /* 0x000fea0003800200 */
.L_x_80:
[----:B------:R-:W-:Y:S05]  /*1330*/  @P0 BRA `(.L_x_82) ;  /* 0xfffffff800600947 */ /* 0x000fea000383ffff */
.L_x_61:
[----:B------:R-:W-:Y:S05]  /*1340*/  BSYNC.RECONVERGENT B0 ;  /* 0x0000000000007941 */ /* 0x000fea0003800200 */
.L_x_60:
[----:B------:R-:W1:Y:S01]  /*1350*/  LDCU UR10, c[0x0][0x408] ;  /* 0x00008100ff0a77ac */ /* 0x000e620008000800 */
[----:B------:R-:W-:Y:S01]  /*1360*/  VIADD R2, R2, 0x1 ;  /* 0x0000000102027836 */ /* 0x000fe20000000000 */
[----:B------:R-:W2:Y:S04]  /*1370*/  LDCU UR4, c[0x0][0x400] ;  /* 0x00008000ff0477ac */ /* 0x000ea80008000800 */
[----:B-1----:R-:W-:Y:S01]  /*1380*/  ISETP.NE.AND P0, PT, R2, UR10, PT ;  /* 0x0000000a02007c0c */ /* 0x002fe2000bf05270 */
[----:B--2---:R-:W-:-:S12]  /*1390*/  IMAD R3, R0, UR4, R3 ;  /* 0x0000000400037c24 */ /* 0x004fd8000f8e0203 */
[----:B------:R-:W-:Y:S05]  /*13a0*/  @!P0 EXIT ;  /* 0x000000000000894d */ /* 0x000fea0003800000 */
[----:B------:R-:W-:Y:S05]  /*13b0*/  BRA `(.L_x_83) ;  /* 0xffffffec007c7947 */ /* 0x000fea000383ffff */
.L_x_59:
[----:B------:R-:W-:-:S13]  /*13c0*/  ISETP.GE.U32.AND P0, PT, R4, 0x8, PT ;  /* 0x000000080400780c */ /* 0x000fda0003f06070 */
[----:B------:R-:W-:Y:S05]  /*13d0*/  @!P0 EXIT ;  /* 0x000000000000894d */ /* 0x000fea0003800000 */
[----:B------:R-:W-:Y:S01]  /*13e0*/  LOP3.LUT R0, R4, 0x7ffffff8, RZ, 0xc0, !PT ;  /* 0x7ffffff804007812 */ /* 0x000fe200078ec0ff */
[----:B------:R-:W-:-:S06]  /*13f0*/  UMOV UR4, URZ ;  /* 0x000000ff00047c82 */ /* 0x000fcc0008000000 */
.L_x_84:
[----:B------:R-:W-:-:S06]  /*1400*/  UIADD3 UR4, UPT, UPT, UR4, 0x8, URZ ;  /* 0x0000000804047890 */ /* 0x000fcc000fffe0ff */
[----:B------:R-:W-:-:S13]  /*1410*/  ISETP.NE.AND P0, PT, R0, UR4, PT ;  /* 0x0000000400007c0c */ /* 0x000fda000bf05270 */
[----:B------:R-:W-:Y:S05]  /*1420*/  @!P0 EXIT ;  /* 0x000000000000894d */ /* 0x000fea0003800000 */
[----:B------:R-:W-:Y:S05]  /*1430*/  BRA `(.L_x_84) ;  /* 0xfffffffc00f07947 */ /* 0x000fea000383ffff */
.L_x_58:
[----:B------:R-:W0:Y:S08]  /*1440*/  LDC R4, c[0x0][0x40c] ;  /* 0x00010300ff047b82 */ /* 0x000e300000000800 */
[----:B------:R-:W1:Y:S01]  /*1450*/  S2UR UR4, SR_CTAID.X ;  /* 0x00000000000479c3 */ /* 0x000e620000002500 */
[----:B0-----:R-:W-:-:S13]  /*1460*/  ISETP.GE.AND P0, PT, R4, 0x1, PT ;  /* 0x000000010400780c */ /* 0x001fda0003f06270 */
[----:B-1----:R-:W-:Y:S05]  /*1470*/  @!P0 EXIT ;  /* 0x000000000000894d */ /* 0x002fea0003800000 */
[----:B------:R-:W0:Y:S08]  /*1480*/  LDC R2, c[0x0][0x3bc] ;  /* 0x0000ef00ff027b82 */ /* 0x000e300000000800 */
[----:B------:R-:W1:Y:S01]  /*1490*/  LDC R3, c[0x0][0x404] ;  /* 0x00010100ff037b82 */ /* 0x000e620000000800 */
[----:B0-----:R-:W-:-:S07]  /*14a0*/  ISETP.GE.AND P0, PT, R2, 0x1, PT ;  /* 0x000000010200780c */ /* 0x001fce0003f06270 */
[----:B------:R-:W0:Y:S06]  /*14b0*/  LDC R2, c[0x0][0x370] ;  /* 0x0000dc00ff027b82 */ /* 0x000e2c0000000800 */
[----:B-1----:R-:W-:Y:S05]  /*14c0*/  @!P0 EXIT ;  /* 0x000000000000894d */ /* 0x002fea0003800000 */
[----:B------:R-:W1:Y:S01]  /*14d0*/  LDCU UR10, c[0x0][0x3e4] ;  /* 0x00007c80ff0a77ac */ /* 0x000e620008000800 */
[----:B------:R-:W-:Y:S01]  /*14e0*/  VIADD R0, R0, -UR9 ;  /* 0x8000000900007c36 */ /* 0x000fe20008000000 */
[----:B------:R-:W-:-:S06]  /*14f0*/  UIMAD UR4, UR8, UR4, URZ ;  /* 0x00000004080472a4 */ /* 0x000fcc000f8e02ff */
[----:B------:R-:W-:Y:S02]  /*1500*/  IMAD R3, R3, UR4, R0 ;  /* 0x0000000403037c24 */ /* 0x000fe4000f8e0200 */
[----:B0-----:R-:W-:Y:S01]  /*1510*/  IMAD R0, R2, UR8, RZ ;  /* 0x0000000802007c24 */ /* 0x001fe2000f8e02ff */
[----:B-1----:R-:W-:-:S09]  /*1520*/  UISETP.GE.AND UP0, UPT, UR10, 0x1, UPT ;  /* 0x000000010a00788c */ /* 0x002fd2000bf06270 */
[----:B------:R-:W-:Y:S05]  /*1530*/  BRA.U !UP0, `(.L_x_85) ;  /* 0x0000002d08207547 */ /* 0x000fea000b800000 */
[----:B------:R-:W0:Y:S02]  /*1540*/  LDCU UR4, c[0x0][0x3f0] ;  /* 0x00007e00ff0477ac */ /* 0x000e240008000800 */
[----:B0-----:R-:W-:-:S09]  /*1550*/  UISETP.GE.AND UP0, UPT, UR4, 0x1, UPT ;  /* 0x000000010400788c */ /* 0x001fd2000bf06270 */
[----:B------:R-:W-:Y:S05]  /*1560*/  BRA.U !UP0, `(.L_x_86) ;  /* 0x0000002908c47547 */ /* 0x000fea000b800000 */
[----:B------:R-:W0:Y:S02]  /*1570*/  LDCU.U8 UR4, c[0x0][0x410] ;  /* 0x00008200ff0477ac */ /* 0x000e240008000000 */
[----:B0-----:R-:W-:-:S04]  /*1580*/  UPRMT UR4, UR4, 0x8880, URZ ;  /* 0x0000888004047896 */ /* 0x001fc800080000ff */
[----:B------:R-:W-:-:S09]  /*1590*/  UISETP.NE.AND UP0, UPT, UR4, URZ, UPT ;  /* 0x000000ff0400728c */ /* 0x000fd2000bf05270 */
[----:B------:R-:W-:Y:S05]  /*15a0*/  BRA.U UP0, `(.L_x_87) ;  /* 0x00000015005c7547 */ /* 0x000fea000b800000 */
[----:B------:R-:W0:Y:S02]  /*15b0*/  LDCU.U8 UR4, c[0x0][0x3fc] ;  /* 0x00007f80ff0477ac */ /* 0x000e240008000000 */
[----:B0-----:R-:W-:-:S04]  /*15c0*/  UPRMT UR4, UR4, 0x8880, URZ ;  /* 0x0000888004047896 */ /* 0x001fc800080000ff */
[----:B------:R-:W-:-:S09]  /*15d0*/  UISETP.NE.AND UP0, UPT, UR4, URZ, UPT ;  /* 0x000000ff0400728c */ /* 0x000fd2000bf05270 */
[----:B------:R-:W-:Y:S05]  /*15e0*/  BRA.U !UP0, `(.L_x_88) ;  /* 0x0000000908b47547 */ /* 0x000fea000b800000 */
[----:B------:R-:W-:-:S07]  /*15f0*/  IMAD.MOV.U32 R2, RZ, RZ, RZ ;  /* 0x000000ffff027224 */ /* 0x000fce00078e00ff */
.L_x_103:
        /* <DEDUP_REMOVED lines=12> */
[----:B------:R-:W-:-:S07]  /*16c0*/  PRMT R24, RZ, 0x7610, R24 ;  /* 0x00007610ff187816 */ /* 0x000fce0000000018 */
[----:B--2---:R-:W2:Y:S02]  /*16d0*/  MUFU.RCP R4, R4 ;  /* 0x0000000400047308 */ /* 0x004ea40000001000 */
[----:B--2---:R-:W-:-:S06]  /*16e0*/  IADD3 R8, PT, PT, R4, 0xffffffe, RZ ;  /* 0x0ffffffe04087810 */ /* 0x004fcc0007ffe0ff */
[----:B------:R2:W3:Y:S02]  /*16f0*/  F2I.FTZ.U32.TRUNC.NTZ R9, R8 ;  /* 0x0000000800097305 */ /* 0x0004e4000021f000 */
[----:B--2---:R-:W-:Y:S02]  /*1700*/  IMAD.MOV.U32 R8, RZ, RZ, RZ ;  /* 0x000000ffff087224 */ /* 0x004fe400078e00ff */
[----:B---3--:R-:W-:-:S04]  /*1710*/  IMAD.MOV R10, RZ, RZ, -R9 ;  /* 0x000000ffff0a7224 */ /* 0x008fc800078e0a09 */
        /* <DEDUP_REMOVED lines=31> */
[----:B------:R-:W-:Y:S02]  /*1910*/  IMAD R6, R7, R9, R6 ;  /* 0x0000000907067224 */ /* 0x000fe400078e0206 */
[----:B------:R-:W-:-:S03]  /*1920*/  IMAD.MOV.U32 R9, RZ, RZ, RZ ;  /* 0x000000ffff097224 */ /* 0x000fc600078e00ff */
        /* <DEDUP_REMOVED lines=14> */
[----:B------:R-:W-:Y:S02]  /*1a10*/  IMAD.MOV.U32 R6, RZ, RZ, RZ ;  /* 0x000000ffff067224 */ /* 0x000fe400078e00ff */
[--C-:B-1----:R-:W-:Y:S02]  /*1a20*/  IMAD R5, R5, UR11, -R7.reuse ;  /* 0x0000000b05057c24 */ /* 0x102fe4000f8e0a07 */
[----:B------:R-:W-:-:S03]  /*1a30*/  IMAD R7, R8, UR11, -R7 ;  /* 0x0000000b08077c24 */ /* 0x000fc6000f8e0a07 */
[----:B------:R-:W-:-:S07]  /*1a40*/  IADD3 R8, PT, PT, R5, UR10, RZ ;  /* 0x0000000a05087c10 */ /* 0x000fce000fffe0ff */
.L_x_102:
[----:B0-----:R-:W0:Y:S01]  /*1a50*/  LDCU UR4, c[0x0][0x3bc] ;  /* 0x00007780ff0477ac */ /* 0x001e220008000800 */
[C---:B------:R-:W-:Y:S01]  /*1a60*/  IMAD.SHL.U32 R17, R13.reuse, 0x4, RZ ;  /* 0x000000040d117824 */ /* 0x040fe200078e00ff */
[----:B------:R-:W-:Y:S01]  /*1a70*/  IADD3 R13, PT, PT, R13, 0x1, RZ ;  /* 0x000000010d0d7810 */ /* 0x000fe20007ffe0ff */
[----:B------:R-:W-:-:S03]  /*1a80*/  IMAD.MOV.U32 R19, RZ, RZ, RZ ;  /* 0x000000ffff137224 */ /* 0x000fc600078e00ff */
[----:B0-----:R-:W-:-:S13]  /*1a90*/  ISETP.NE.AND P1, PT, R13, UR4, PT ;  /* 0x000000040d007c0c */ /* 0x001fda000bf25270 */
.L_x_97:
        /* <DEDUP_REMOVED lines=8> */
.L_x_96:
[----:B------:R-:W0:Y:S01]  /*1b20*/  LDCU UR4, c[0x0][0x3e0] ;  /* 0x00007c00ff0477ac */ /* 0x000e220008000800 */
[----:B------:R-:W-:Y:S01]  /*1b30*/  HFMA2 R25, -RZ, RZ, 0, 0 ;  /* 0x00000000ff197431 */ /* 0x000fe200000001ff */
[----:B------:R-:W-:Y:S01]  /*1b40*/  BSSY.RECONVERGENT B2, `(.L_x_92) ;  /* 0x000002b000027945 */ /* 0x000fe20003800200 */
[----:B------:R-:W-:Y:S01]  /*1b50*/  IMAD.MOV.U32 R22, RZ, RZ, R5 ;  /* 0x000000ffff167224 */ /* 0x000fe200078e0005 */
[----:B------:R-:W1:Y:S01]  /*1b60*/  LDCU UR10, c[0x0][0x3f0] ;  /* 0x00007e00ff0a77ac */ /* 0x000e620008000800 */
[----:B0-----:R-:W-:Y:S02]  /*1b70*/  IMAD R27, R18, UR4, R23 ;  /* 0x00000004121b7c24 */ /* 0x001fe4000f8e0217 */
[----:B-1----:R-:W-:-:S07]  /*1b80*/  IMAD R16, R20, UR10, R21 ;  /* 0x0000000a14107c24 */ /* 0x002fce000f8e0215 */
.L_x_95:
        /* <DEDUP_REMOVED lines=25> */
[----:B------:R-:W-:-:S05]  /*1d20*/  @P6 MOV R24, R12 ;  /* 0x0000000c00186202 */ /* 0x000fca0000000f00 */
[----:B--2---:R-:W-:Y:S01]  /*1d30*/  FFMA R15, R28, R15, R24 ;  /* 0x0000000f1c0f7223 */ /* 0x004fe20000000018 */
[----:B------:R-:W-:-:S03]  /*1d40*/  HFMA2 R24, -RZ, RZ, 0, 5.9604644775390625e-08 ;  /* 0x00000001ff187431 */ /* 0x000fc600000001ff */
[--C-:B------:R-:W-:Y:S01]  /*1d50*/  @P0 IMAD.MOV.U32 R6, RZ, RZ, R15.reuse ;  /* 0x000000ffff060224 */ /* 0x100fe200078e000f */
[----:B------:R-:W-:Y:S01]  /*1d60*/  @P6 MOV R12, R15 ;  /* 0x0000000f000c6202 */ /* 0x000fe20000000f00 */
[--C-:B------:R-:W-:Y:S02]  /*1d70*/  @P3 IMAD.MOV.U32 R9, RZ, RZ, R15.reuse ;  /* 0x000000ffff093224 */ /* 0x100fe400078e000f */
[--C-:B------:R-:W-:Y:S02]  /*1d80*/  @P4 IMAD.MOV.U32 R10, RZ, RZ, R15.reuse ;  /* 0x000000ffff0a4224 */ /* 0x100fe400078e000f */
[----:B------:R-:W-:-:S07]  /*1d90*/  @P5 IMAD.MOV.U32 R11, RZ, RZ, R15 ;  /* 0x000000ffff0b5224 */ /* 0x000fce00078e000f */
.L_x_94:
[----:B------:R-:W-:Y:S05]  /*1da0*/  BSYNC.RECONVERGENT B3 ;  /* 0x0000000000037941 */ /* 0x000fea0003800200 */
.L_x_93:
[----:B------:R-:W-:Y:S02]  /*1db0*/  VIADD R22, R22, 0x1 ;  /* 0x0000000116167836 */ /* 0x000fe40000000000 */
[----:B------:R-:W-:-:S03]  /*1dc0*/  VIADD R25, R25, 0x1 ;  /* 0x0000000119197836 */ /* 0x000fc60000000000 */
[----:B------:R-:W-:-:S13]  /*1dd0*/  ISETP.GE.AND P0, PT, R22, R8, PT ;  /* 0x000000081600720c */ /* 0x000fda0003f06270 */
[----:B------:R-:W-:Y:S05]  /*1de0*/  @!P0 BRA `(.L_x_95) ;  /* 0xfffffffc00688947 */ /* 0x000fea000383ffff */
[----:B------:R-:W-:Y:S05]  /*1df0*/  BSYNC.RECONVERGENT B2 ;  /* 0x0000000000027941 */ /* 0x000fea0003800200 */
.L_x_92:
[----:B------:R-:W0:Y:S01]  /*1e00*/  LDCU UR4, c[0x0][0x3f0] ;  /* 0x00007e00ff0477ac */ /* 0x000e220008000800 */
[----:B------:R-:W-:Y:S01]  /*1e10*/  IADD3 R23, PT, PT, R23, 0x1, RZ ;  /* 0x0000000117177810 */ /* 0x000fe20007ffe0ff */
[----:B------:R-:W-:Y:S02]  /*1e20*/  VIADD R21, R21, 0x1 ;  /* 0x0000000115157836 */ /* 0x000fe40000000000 */
[----:B0-----:R-:W-:-:S05]  /*1e30*/  VIADD R14, R7, UR4 ;  /* 0x00000004070e7c36 */ /* 0x001fca0008000000 */
[----:B------:R-:W-:-:S13]  /*1e40*/  ISETP.GE.AND P0, PT, R23, R14, PT ;  /* 0x0000000e1700720c */ /* 0x000fda0003f06270 */
[----:B------:R-:W-:Y:S05]  /*1e50*/  @!P0 BRA `(.L_x_96) ;  /* 0xfffffffc00308947 */ /* 0x000fea000383ffff */
[----:B------:R-:W-:Y:S05]  /*1e60*/  BSYNC.RECONVERGENT B1 ;  /* 0x0000000000017941 */ /* 0x000fea0003800200 */
.L_x_91:
[----:B------:R-:W-:Y:S05]  /*1e70*/  @P2 BRA `(.L_x_97) ;  /* 0xfffffffc00082947 */ /* 0x000fea000383ffff */
[----:B------:R-:W-:Y:S01]  /*1e80*/  LOP3.LUT P0, RZ, R24, 0xff, RZ, 0xc0, !PT ;  /* 0x000000ff18ff7812 */ /* 0x000fe2000780c0ff */
[----:B------:R-:W-:-:S12]  /*1e90*/  BSSY.RECONVERGENT B1, `(.L_x_98) ;  /* 0x0000019000017945 */ /* 0x000fd80003800200 */
[----:B------:R-:W-:Y:S05]  /*1ea0*/  @!P0 BRA `(.L_x_99) ;  /* 0x00000000005c8947 */ /* 0x000fea0003800000 */
[C---:B------:R-:W-:Y:S01]  /*1eb0*/  ISETP.EQ.AND P2, PT, R17.reuse, RZ, PT ;  /* 0x000000ff1100720c */ /* 0x040fe20003f42270 */
[----:B------:R-:W0:Y:S01]  /*1ec0*/  LDC.64 R14, c[0x0][0x3b0] ;  /* 0x0000ec00ff0e7b82 */ /* 0x000e220000000a00 */
[C---:B------:R-:W-:Y:S01]  /*1ed0*/  ISETP.EQ.AND P3, PT, R17.reuse, 0x4, PT ;  /* 0x000000041100780c */ /* 0x040fe20003f62270 */
[----:B------:R-:W-:Y:S01]  /*1ee0*/  BSSY.RECONVERGENT B2, `(.L_x_100) ;  /* 0x0000012000027945 */ /* 0x000fe20003800200 */
[C---:B------:R-:W-:Y:S02]  /*1ef0*/  ISETP.EQ.AND P4, PT, R17.reuse, 0x8, PT ;  /* 0x000000081100780c */ /* 0x040fe40003f82270 */
[C---:B------:R-:W-:Y:S02]  /*1f00*/  ISETP.EQ.AND P5, PT, R17.reuse, 0xc, PT ;  /* 0x0000000c1100780c */ /* 0x040fe40003fa2270 */
[----:B------:R-:W-:-:S05]  /*1f10*/  ISETP.EQ.AND P6, PT, R17, 0x10, PT ;  /* 0x000000101100780c */ /* 0x000fca0003fc2270 */
[----:B------:R-:W-:Y:S02]  /*1f20*/  @P2 MOV R16, R6 ;  /* 0x0000000600102202 */ /* 0x000fe40000000f00 */
[----:B------:R-:W-:Y:S02]  /*1f30*/  @P3 IMAD.MOV.U32 R16, RZ, RZ, R9 ;  /* 0x000000ffff103224 */ /* 0x000fe400078e0009 */
[----:B------:R-:W-:Y:S02]  /*1f40*/  @P4 IMAD.MOV.U32 R16, RZ, RZ, R10 ;  /* 0x000000ffff104224 */ /* 0x000fe400078e000a */
[----:B------:R-:W-:Y:S02]  /*1f50*/  @P5 MOV R16, R11 ;  /* 0x0000000b00105202 */ /* 0x000fe40000000f00 */
[----:B------:R-:W-:Y:S02]  /*1f60*/  @P6 IMAD.MOV.U32 R16, RZ, RZ, R12 ;  /* 0x000000ffff106224 */ /* 0x000fe400078e000c */
[----:B0-----:R-:W-:-:S03]  /*1f70*/  IMAD.WIDE R14, R3, 0x4, R14 ;  /* 0x00000004030e7825 */ /* 0x001fc600078e020e */
[----:B------:R-:W-:-:S13]  /*1f80*/  FSETP.GEU.AND P0, PT, R16, RZ, PT ;  /* 0x000000ff1000720b */ /* 0x000fda0003f0e000 */
[----:B------:R-:W-:Y:S05]  /*1f90*/  @P0 BRA `(.L_x_101) ;  /* 0x0000000000180947 */ /* 0x000fea0003800000 */
[----:B------:R-:W-:Y:S01]  /*1fa0*/  @P2 IMAD.MOV.U32 R6, RZ, RZ, RZ ;  /* 0x000000ffff062224 */ /* 0x000fe200078e00ff */
[----:B------:R-:W-:Y:S01]  /*1fb0*/  @P3 MOV R9, RZ ;  /* 0x000000ff00093202 */ /* 0x000fe20000000f00 */
[----:B------:R-:W-:Y:S01]  /*1fc0*/  @P4 IMAD.MOV.U32 R10, RZ, RZ, RZ ;  /* 0x000000ffff0a4224 */ /* 0x000fe200078e00ff */
[----:B------:R-:W-:Y:S01]  /*1fd0*/  @P6 MOV R12, RZ ;  /* 0x000000ff000c6202 */ /* 0x000fe20000000f00 */
[----:B------:R-:W-:Y:S02]  /*1fe0*/  @P5 IMAD.MOV.U32 R11, RZ, RZ, RZ ;  /* 0x000000ffff0b5224 */ /* 0x000fe400078e00ff */
[----:B------:R-:W-:-:S07]  /*1ff0*/  IMAD.MOV.U32 R16, RZ, RZ, RZ ;  /* 0x000000ffff107224 */ /* 0x000fce00078e00ff */
.L_x_101:
[----:B------:R-:W-:Y:S05]  /*2000*/  BSYNC.RECONVERGENT B2 ;  /* 0x0000000000027941 */ /* 0x000fea0003800200 */
.L_x_100:
[----:B------:R0:W-:Y:S02]  /*2010*/  STG.E desc[UR6][R14.64], R16 ;  /* 0x000000100e007986 */ /* 0x0001e4000c101906 */
.L_x_99:
[----:B------:R-:W-:Y:S05]  /*2020*/  BSYNC.RECONVERGENT B1 ;  /* 0x0000000000017941 */ /* 0x000fea0003800200 */
.L_x_98:
[----:B------:R-:W-:Y:S05]  /*2030*/  @P1 BRA `(.L_x_102) ;  /* 0xfffffff800841947 */ /* 0x000fea000383ffff */
.L_x_90:
[----:B------:R-:W-:Y:S05]  /*2040*/  BSYNC.RECONVERGENT B0 ;  /* 0x0000000000007941 */ /* 0x000fea0003800200 */
.L_x_89:
[----:B------:R-:W1:Y:S01]  /*2050*/  LDCU UR10, c[0x0][0x40c] ;  /* 0x00008180ff0a77ac */ /* 0x000e620008000800 */
[----:B------:R-:W-:Y:S01]  /*2060*/  VIADD R2, R2, 0x1 ;  /* 0x0000000102027836 */ /* 0x000fe20000000000 */
[----:B------:R-:W2:Y:S04]  /*2070*/  LDCU UR4, c[0x0][0x404] ;  /* 0x00008080ff0477ac */ /* 0x000ea80008000800 */
[----:B-1----:R-:W-:Y:S01]  /*2080*/  ISETP.NE.AND P0, PT, R2, UR10, PT ;  /* 0x0000000a02007c0c */ /* 0x002fe2000bf05270 */
[----:B--2---:R-:W-:-:S12]  /*2090*/  IMAD R3, R0, UR4, R3 ;  /* 0x0000000400037c24 */ /* 0x004fd8000f8e0203 */
[----:B------:R-:W-:Y:S05]  /*20a0*/  @!P0 EXIT ;  /* 0x000000000000894d */ /* 0x000fea0003800000 */
[----:B------:R-:W-:Y:S05]  /*20b0*/  BRA `(.L_x_103) ;  /* 0xfffffff400507947 */ /* 0x000fea000383ffff */
.L_x_88:
[----:B------:R-:W-:-:S07]  /*20c0*/  HFMA2 R2, -RZ, RZ, 0, 0 ;  /* 0x00000000ff027431 */ /* 0x000fce00000001ff */
.L_x_116:
        /* <DEDUP_REMOVED lines=12> */
[----:B------:R-:W-:Y:S02]  /*2190*/  IABS R13, R6 ;  /* 0x00000006000d7213 */ /* 0x000fe40000000000 */
[----:B------:R-:W-:-:S05]  /*21a0*/  PRMT R24, RZ, 0x7610, R24 ;  /* 0x00007610ff187816 */ /* 0x000fca0000000018 */
[----:B--2---:R-:W2:Y:S02]  /*21b0*/  MUFU.RCP R4, R4 ;  /* 0x0000000400047308 */ /* 0x004ea40000001000 */
[----:B--2---:R-:W-:-:S06]  /*21c0*/  VIADD R8, R4, 0xffffffe ;  /* 0x0ffffffe04087836 */ /* 0x004fcc0000000000 */
[----:B------:R2:W3:Y:S02]  /*21d0*/  F2I.FTZ.U32.TRUNC.NTZ R9, R8 ;  /* 0x0000000800097305 */ /* 0x0004e4000021f000 */
[----:B--2---:R-:W-:Y:S01]  /*21e0*/  MOV R8, RZ ;  /* 0x000000ff00087202 */ /* 0x004fe20000000f00 */
[----:B---3--:R-:W-:-:S04]  /*21f0*/  IMAD.MOV R10, RZ, RZ, -R9 ;  /* 0x000000ffff0a7224 */ /* 0x008fc800078e0a09 */
[----:B------:R-:W-:-:S04]  /*2200*/  IMAD R7, R10, R11, RZ ;  /* 0x0000000b0a077224 */ /* 0x000fc800078e02ff */
[----:B------:R-:W-:Y:S01]  /*2210*/  IMAD.HI.U32 R10, R9, R7, R8 ;  /* 0x00000007090a7227 */ /* 0x000fe200078e0008 */
[----:B0-----:R-:W-:-:S03]  /*2220*/  IABS R7, R5 ;  /* 0x0000000500077213 */ /* 0x001fc60000000000 */
[----:B------:R-:W-:Y:S02]  /*2230*/  IMAD.MOV.U32 R9, RZ, RZ, R12 ;  /* 0x000000ffff097224 */ /* 0x000fe400078e000c */
[----:B------:R-:W-:Y:S02]  /*2240*/  IMAD.MOV R8, RZ, RZ, -R13 ;  /* 0x000000ffff087224 */ /* 0x000fe400078e0a0d */
[----:B------:R-:W-:Y:S02]  /*2250*/  IMAD.HI.U32 R4, R10, R9, RZ ;  /* 0x000000090a047227 */ /* 0x000fe400078e00ff */
[----:B------:R-:W0:Y:S02]  /*2260*/  I2F.RP R10, R7 ;  /* 0x00000007000a7306 */ /* 0x000e240000209400 */
        /* <DEDUP_REMOVED lines=9> */
[----:B0-----:R-:W-:-:S06]  /*2300*/  VIADD R9, R10, 0xffffffe ;  /* 0x0ffffffe0a097836 */ /* 0x001fcc0000000000 */
[----:B------:R-:W-:Y:S01]  /*2310*/  @P0 IADD3 R4, PT, PT, R4, 0x1, RZ ;  /* 0x0000000104040810 */ /* 0x000fe20007ffe0ff */
[----:B------:R-:W0:Y:S05]  /*2320*/  F2I.FTZ.U32.TRUNC.NTZ R9, R9 ;  /* 0x0000000900097305 */ /* 0x000e2a000021f000 */
[----:B------:R-:W-:Y:S01]  /*2330*/  @!P2 IMAD.MOV R4, RZ, RZ, -R4 ;  /* 0x000000ffff04a224 */ /* 0x000fe200078e0a04 */
[----:B------:R-:W-:-:S04]  /*2340*/  @!P1 LOP3.LUT R4, RZ, R6, RZ, 0x33, !PT ;  /* 0x00000006ff049212 */ /* 0x000fc800078e33ff */
[----:B------:R-:W-:Y:S01]  /*2350*/  IADD3 R8, PT, PT, -R4, RZ, RZ ;  /* 0x000000ff04087210 */ /* 0x000fe20007ffe1ff */
[----:B0-----:R-:W-:-:S04]  /*2360*/  IMAD.MOV R12, RZ, RZ, -R9 ;  /* 0x000000ffff0c7224 */ /* 0x001fc800078e0a09 */
[----:B------:R-:W-:Y:S02]  /*2370*/  IMAD R10, R6, R8, R3 ;  /* 0x00000008060a7224 */ /* 0x000fe400078e0203 */
[----:B------:R-:W-:Y:S01]  /*2380*/  IMAD R11, R12, R7, RZ ;  /* 0x000000070c0b7224 */ /* 0x000fe200078e02ff */
[----:B------:R-:W-:Y:S01]  /*2390*/  CS2R R12, SRZ ;  /* 0x00000000000c7805 */ /* 0x000fe2000001ff00 */
[----:B------:R-:W-:Y:S01]  /*23a0*/  IMAD.MOV.U32 R8, RZ, RZ, RZ ;  /* 0x000000ffff087224 */ /* 0x000fe200078e00ff */
[----:B------:R-:W-:-:S03]  /*23b0*/  IABS R6, R10 ;  /* 0x0000000a00067213 */ /* 0x000fc60000000000 */
[----:B------:R-:W-:-:S04]  /*23c0*/  IMAD.HI.U32 R11, R9, R11, R8 ;  /* 0x0000000b090b7227 */ /* 0x000fc800078e0008 */
[----:B------:R-:W-:-:S04]  /*23d0*/  IMAD.MOV.U32 R8, RZ, RZ, R6 ;  /* 0x000000ffff087224 */ /* 0x000fc800078e0006 */
[----:B------:R-:W-:-:S05]  /*23e0*/  IMAD.HI.U32 R6, R11, R8, RZ ;  /* 0x000000080b067227 */ /* 0x000fca00078e00ff */
[----:B------:R-:W-:-:S05]  /*23f0*/  IADD3 R9, PT, PT, -R6, RZ, RZ ;  /* 0x000000ff06097210 */ /* 0x000fca0007ffe1ff */
[----:B------:R-:W-:Y:S02]  /*2400*/  IMAD R8, R7, R9, R8 ;  /* 0x0000000907087224 */ /* 0x000fe400078e0208 */
[----:B------:R-:W-:-:S03]  /*2410*/  HFMA2 R9, -RZ, RZ, 0, 0 ;  /* 0x00000000ff097431 */ /* 0x000fc600000001ff */
[----:B------:R-:W-:-:S13]  /*2420*/  ISETP.GT.U32.AND P1, PT, R7, R8, PT ;  /* 0x000000080700720c */ /* 0x000fda0003f24070 */
[----:B------:R-:W-:Y:S02]  /*2430*/  @!P1 IMAD.IADD R8, R8, 0x1, -R7 ;  /* 0x0000000108089824 */ /* 0x000fe400078e0a07 */
[----:B------:R-:W-:Y:S01]  /*2440*/  @!P1 VIADD R6, R6, 0x1 ;  /* 0x0000000106069836 */ /* 0x000fe20000000000 */
[----:B------:R-:W-:Y:S02]  /*2450*/  ISETP.NE.AND P1, PT, R5, RZ, PT ;  /* 0x000000ff0500720c */ /* 0x000fe40003f25270 */
[----:B------:R-:W-:Y:S02]  /*2460*/  ISETP.GE.U32.AND P0, PT, R8, R7, PT ;  /* 0x000000070800720c */ /* 0x000fe40003f06070 */
[----:B------:R-:W-:Y:S01]  /*2470*/  LOP3.LUT R7, R10, R5, RZ, 0x3c, !PT ;  /* 0x000000050a077212 */ /* 0x000fe200078e3cff */
[----:B------:R-:W1:Y:S03]  /*2480*/  LDC R8, c[0x0][0x3f8] ;  /* 0x0000fe00ff087b82 */ /* 0x000e660000000800 */
[----:B------:R-:W-:-:S07]  /*2490*/  ISETP.GE.AND P2, PT, R7, RZ, PT ;  /* 0x000000ff0700720c */ /* 0x000fce0003f46270 */
[----:B------:R-:W-:-:S05]  /*24a0*/  @P0 IADD3 R6, PT, PT, R6, 0x1, RZ ;  /* 0x0000000106060810 */ /* 0x000fca0007ffe0ff */
[----:B------:R-:W-:-:S04]  /*24b0*/  IMAD.MOV.U32 R7, RZ, RZ, R6 ;  /* 0x000000ffff077224 */ /* 0x000fc800078e0006 */
[----:B------:R-:W-:Y:S01]  /*24c0*/  @!P2 IMAD.MOV R7, RZ, RZ, -R7 ;  /* 0x000000ffff07a224 */ /* 0x000fe200078e0a07 */
[----:B------:R-:W-:-:S04]  /*24d0*/  @!P1 LOP3.LUT R7, RZ, R5, RZ, 0x33, !PT ;  /* 0x00000005ff079212 */ /* 0x000fc800078e33ff */
[C---:B------:R-:W-:Y:S01]  /*24e0*/  IADD3 R6, PT, PT, -R7.reuse, RZ, RZ ;  /* 0x000000ff07067210 */ /* 0x040fe20007ffe1ff */
[----:B-1----:R-:W-:-:S04]  /*24f0*/  IMAD R7, R7, UR11, -R8 ;  /* 0x0000000b07077c24 */ /* 0x002fc8000f8e0a08 */
[----:B------:R-:W-:Y:S01]  /*2500*/  IMAD R5, R5, R6, R10 ;  /* 0x0000000605057224 */ /* 0x000fe200078e020a */
[----:B------:R-:W-:Y:S01]  /*2510*/  CS2R R10, SRZ ;  /* 0x00000000000a7805 */ /* 0x000fe2000001ff00 */
[----:B------:R-:W-:Y:S02]  /*2520*/  IMAD.MOV.U32 R6, RZ, RZ, RZ ;  /* 0x000000ffff067224 */ /* 0x000fe400078e00ff */
[----:B------:R-:W-:-:S04]  /*2530*/  IMAD R5, R5, UR11, -R8 ;  /* 0x0000000b05057c24 */ /* 0x000fc8000f8e0a08 */
[----:B------:R-:W-:-:S07]  /*2540*/  VIADD R8, R5, UR10 ;  /* 0x0000000a05087c36 */ /* 0x000fce0008000000 */
.L_x_115:
[----:B0-----:R-:W0:Y:S01]  /*2550*/  LDCU UR4, c[0x0][0x3bc] ;  /* 0x00007780ff0477ac */ /* 0x001e220008000800 */
[C---:B------:R-:W-:Y:S01]  /*2560*/  IMAD.SHL.U32 R17, R13.reuse, 0x4, RZ ;  /* 0x000000040d117824 */ /* 0x040fe200078e00ff */
[----:B------:R-:W-:Y:S01]  /*2570*/  MOV R19, RZ ;  /* 0x000000ff00137202 */ /* 0x000fe20000000f00 */
[----:B------:R-:W-:-:S05]  /*2580*/  VIADD R13, R13, 0x1 ;  /* 0x000000010d0d7836 */ /* 0x000fca0000000000 */
[----:B0-----:R-:W-:-:S13]  /*2590*/  ISETP.NE.AND P1, PT, R13, UR4, PT ;  /* 0x000000040d007c0c */ /* 0x001fda000bf25270 */
.L_x_112:
[----:B------:R-:W0:Y:S01]  /*25a0*/  LDCU UR4, c[0x0][0x3e4] ;  /* 0x00007c80ff0477ac */ /* 0x000e220008000800 */
[----:B------:R-:W-:Y:S01]  /*25b0*/  IMAD.MOV.U32 R18, RZ, RZ, R19 ;  /* 0x000000ffff127224 */ /* 0x000fe200078e0013 */
[----:B------:R-:W-:Y:S01]  /*25c0*/  BSSY.RECONVERGENT B1, `(.L_x_106) ;  /* 0x000003a000017945 */ /* 0x000fe20003800200 */
[----:B------:R-:W-:Y:S01]  /*25d0*/  MOV R21, RZ ;  /* 0x000000ff00157202 */ /* 0x000fe20000000f00 */
[----:B------:R-:W-:Y:S02]  /*25e0*/  IMAD.MOV.U32 R23, RZ, RZ, R7 ;  /* 0x000000ffff177224 */ /* 0x000fe400078e0007 */
[----:B0-----:R-:W-:Y:S02]  /*25f0*/  IMAD R20, R4, UR4, R19 ;  /* 0x0000000404147c24 */ /* 0x001fe4000f8e0213 */
[----:B------:R-:W-:-:S05]  /*2600*/  VIADD R19, R19, 0x1 ;  /* 0x0000000113137836 */ /* 0x000fca0000000000 */
[----:B------:R-:W-:-:S13]  /*2610*/  ISETP.NE.AND P2, PT, R19, UR4, PT ;  /* 0x0000000413007c0c */ /* 0x000fda000bf45270 */
.L_x_111:
[----:B------:R-:W0:Y:S01]  /*2620*/  LDCU UR4, c[0x0][0x3e0] ;  /* 0x00007c00ff0477ac */ /* 0x000e220008000800 */
[----:B------:R-:W-:Y:S01]  /*2630*/  BSSY.RECONVERGENT B2, `(.L_x_107) ;  /* 0x000002c000027945 */ /* 0x000fe20003800200 */
[----:B------:R-:W-:Y:S01]  /*2640*/  IMAD.MOV.U32 R25, RZ, RZ, RZ ;  /* 0x000000ffff197224 */ /* 0x000fe200078e00ff */
[----:B------:R-:W-:Y:S01]  /*2650*/  MOV R22, R5 ;  /* 0x0000000500167202 */ /* 0x000fe20000000f00 */
[----:B------:R-:W1:Y:S01]  /*2660*/  LDCU UR10, c[0x0][0x3f0] ;  /* 0x00007e00ff0a77ac */ /* 0x000e620008000800 */
[----:B0-----:R-:W-:Y:S02]  /*2670*/  IMAD R27, R18, UR4, R23 ;  /* 0x00000004121b7c24 */ /* 0x001fe4000f8e0217 */
[----:B-1----:R-:W-:-:S07]  /*2680*/  IMAD R16, R20, UR10, R21 ;  /* 0x0000000a14107c24 */ /* 0x002fce000f8e0215 */
.L_x_110:
        /* <DEDUP_REMOVED lines=22> */
[----:B------:R-:W-:Y:S02]  /*27f0*/  @P3 IMAD.MOV.U32 R24, RZ, RZ, R9 ;  /* 0x000000ffff183224 */ /* 0x000fe400078e0009 */
[----:B------:R-:W-:Y:S02]  /*2800*/  @P4 MOV R24, R10 ;  /* 0x0000000a00184202 */ /* 0x000fe40000000f00 */
        /* <DEDUP_REMOVED lines=9> */
.L_x_109:
[----:B------:R-:W-:Y:S05]  /*28a0*/  BSYNC.RECONVERGENT B3 ;  /* 0x0000000000037941 */ /* 0x000fea0003800200 */
.L_x_108:
[----:B------:R-:W-:Y:S01]  /*28b0*/  IADD3 R22, PT, PT, R22, 0x1, RZ ;  /* 0x0000000116167810 */ /* 0x000fe20007ffe0ff */
[----:B------:R-:W-:-:S03]  /*28c0*/  VIADD R25, R25, 0x1 ;  /* 0x0000000119197836 */ /* 0x000fc60000000000 */
[----:B------:R-:W-:-:S13]  /*28d0*/  ISETP.GE.AND P0, PT, R22, R8, PT ;  /* 0x000000081600720c */ /* 0x000fda0003f06270 */
[----:B------:R-:W-:Y:S05]  /*28e0*/  @!P0 BRA `(.L_x_110) ;  /* 0xfffffffc00688947 */ /* 0x000fea000383ffff */
[----:B------:R-:W-:Y:S05]  /*28f0*/  BSYNC.RECONVERGENT B2 ;  /* 0x0000000000027941 */ /* 0x000fea0003800200 */
.L_x_107:
[----:B------:R-:W0:Y:S01]  /*2900*/  LDCU UR4, c[0x0][0x3f0] ;  /* 0x00007e00ff0477ac */ /* 0x000e220008000800 */
[----:B------:R-:W-:Y:S02]  /*2910*/  VIADD R23, R23, 0x1 ;  /* 0x0000000117177836 */ /* 0x000fe40000000000 */
[----:B------:R-:W-:Y:S01]  /*2920*/  VIADD R21, R21, 0x1 ;  /* 0x0000000115157836 */ /* 0x000fe20000000000 */
[----:B0-----:R-:W-:-:S04]  /*2930*/  IADD3 R14, PT, PT, R7, UR4, RZ ;  /* 0x00000004070e7c10 */ /* 0x001fc8000fffe0ff */
[----:B------:R-:W-:-:S13]  /*2940*/  ISETP.GE.AND P0, PT, R23, R14, PT ;  /* 0x0000000e1700720c */ /* 0x000fda0003f06270 */
[----:B------:R-:W-:Y:S05]  /*2950*/  @!P0 BRA `(.L_x_111) ;  /* 0xfffffffc00308947 */ /* 0x000fea000383ffff */
[----:B------:R-:W-:Y:S05]  /*2960*/  BSYNC.RECONVERGENT B1 ;  /* 0x0000000000017941 */ /* 0x000fea0003800200 */
.L_x_106:
[----:B------:R-:W-:Y:S05]  /*2970*/  @P2 BRA `(.L_x_112) ;  /* 0xfffffffc00082947 */ /* 0x000fea000383ffff */
[----:B------:R-:W-:Y:S01]  /*2980*/  LOP3.LUT P0, RZ, R24, 0xff, RZ, 0xc0, !PT ;  /* 0x000000ff18ff7812 */ /* 0x000fe2000780c0ff */
[----:B------:R-:W-:-:S12]  /*2990*/  BSSY.RECONVERGENT B1, `(.L_x_113) ;  /* 0x000000f000017945 */ /* 0x000fd80003800200 */
[----:B------:R-:W-:Y:S05]  /*29a0*/  @!P0 BRA `(.L_x_114) ;  /* 0x0000000000348947 */ /* 0x000fea0003800000 */
[C---:B------:R-:W-:Y:S01]  /*29b0*/  ISETP.EQ.AND P0, PT, R17.reuse, RZ, PT ;  /* 0x000000ff1100720c */ /* 0x040fe20003f02270 */
[----:B------:R-:W0:Y:S01]  /*29c0*/  LDC.64 R14, c[0x0][0x3b0] ;  /* 0x0000ec00ff0e7b82 */ /* 0x000e220000000a00 */
[C---:B------:R-:W-:Y:S02]  /*29d0*/  ISETP.EQ.AND P2, PT, R17.reuse, 0x4, PT ;  /* 0x000000041100780c */ /* 0x040fe40003f42270 */
[C---:B------:R-:W-:Y:S02]  /*29e0*/  ISETP.EQ.AND P3, PT, R17.reuse, 0x8, PT ;  /* 0x000000081100780c */ /* 0x040fe40003f62270 */
[----:B------:R-:W-:-:S07]  /*29f0*/  ISETP.EQ.AND P4, PT, R17, 0xc, PT ;  /* 0x0000000c1100780c */ /* 0x000fce0003f82270 */
[----:B------:R-:W-:Y:S01]  /*2a00*/  @P0 IMAD.MOV.U32 R19, RZ, RZ, R6 ;  /* 0x000000ffff130224 */ /* 0x000fe200078e0006 */
[----:B------:R-:W-:Y:S02]  /*2a10*/  ISETP.EQ.AND P0, PT, R17, 0x10, PT ;  /* 0x000000101100780c */ /* 0x000fe40003f02270 */
[----:B------:R-:W-:Y:S01]  /*2a20*/  @P2 MOV R19, R9 ;  /* 0x0000000900132202 */ /* 0x000fe20000000f00 */
[----:B------:R-:W-:Y:S02]  /*2a30*/  @P3 IMAD.MOV.U32 R19, RZ, RZ, R10 ;  /* 0x000000ffff133224 */ /* 0x000fe400078e000a */
[----:B------:R-:W-:Y:S02]  /*2a40*/  @P4 IMAD.MOV.U32 R19, RZ, RZ, R11 ;  /* 0x000000ffff134224 */ /* 0x000fe400078e000b */
[----:B0-----:R-:W-:-:S06]  /*2a50*/  IMAD.WIDE R14, R3, 0x4, R14 ;  /* 0x00000004030e7825 */ /* 0x001fcc00078e020e */
[----:B------:R-:W-:-:S05]  /*2a60*/  @P0 MOV R19, R12 ;  /* 0x0000000c00130202 */ /* 0x000fca0000000f00 */
[----:B------:R0:W-:Y:S02]  /*2a70*/  STG.E desc[UR6][R14.64], R19 ;  /* 0x000000130e007986 */ /* 0x0001e4000c101906 */
.L_x_114:
[----:B------:R-:W-:Y:S05]  /*2a80*/  BSYNC.RECONVERGENT B1 ;  /* 0x0000000000017941 */ /* 0x000fea0003800200 */
.L_x_113:
[----:B------:R-:W-:Y:S05]  /*2a90*/  @P1 BRA `(.L_x_115) ;  /* 0xfffffff800ac1947 */ /* 0x000fea000383ffff */
.L_x_105:
[----:B------:R-:W-:Y:S05]  /*2aa0*/  BSYNC.RECONVERGENT B0 ;  /* 0x0000000000007941 */ /* 0x000fea0003800200 */
.L_x_104:
[----:B------:R-:W1:Y:S01]  /*2ab0*/  LDCU UR10, c[0x0][0x40c] ;  /* 0x00008180ff0a77ac */ /* 0x000e620008000800 */
[----:B------:R-:W-:Y:S01]  /*2ac0*/  VIADD R2, R2, 0x1 ;  /* 0x0000000102027836 */ /* 0x000fe20000000000 */
[----:B------:R-:W2:Y:S04]  /*2ad0*/  LDCU UR4, c[0x0][0x404] ;  /* 0x00008080ff0477ac */ /* 0x000ea80008000800 */
[----:B-1----:R-:W-:Y:S01]  /*2ae0*/  ISETP.NE.AND P0, PT, R2, UR10, PT ;  /* 0x0000000a02007c0c */ /* 0x002fe2000bf05270 */
[----:B--2---:R-:W-:-:S12]  /*2af0*/  IMAD R3, R0, UR4, R3 ;  /* 0x0000000400037c24 */ /* 0x004fd8000f8e0203 */
[----:B------:R-:W-:Y:S05]  /*2b00*/  @!P0 EXIT ;  /* 0x000000000000894d */ /* 0x000fea0003800000 */
[----:B------:R-:W-:Y:S05]  /*2b10*/  BRA `(.L_x_116) ;  /* 0xfffffff4006c7947 */ /* 0x000fea000383ffff */
.L_x_87:
[----:B------:R-:W0:Y:S02]  /*2b20*/  LDCU.U8 UR4, c[0x0][0x3fc] ;  /* 0x00007f80ff0477ac */ /* 0x000e240008000000 */
[----:B0-----:R-:W-:-:S04]  /*2b30*/  UPRMT UR4, UR4, 0x8880, URZ ;  /* 0x0000888004047896 */ /* 0x001fc800080000ff */
[----:B------:R-:W-:-:S09]  /*2b40*/  UISETP.NE.AND UP0, UPT, UR4, URZ, UPT ;  /* 0x000000ff0400728c */ /* 0x000fd2000bf05270 */
[----:B------:R-:W-:Y:S05]  /*2b50*/  BRA.U !UP0, `(.L_x_117) ;  /* 0x0000000908b87547 */ /* 0x000fea000b800000 */
[----:B------:R-:W-:-:S07]  /*2b60*/  IMAD.MOV.U32 R2, RZ, RZ, RZ ;  /* 0x000000ffff027224 */ /* 0x000fce00078e00ff */
.L_x_132:
        /* <DEDUP_REMOVED lines=14> */
[----:B------:R-:W-:Y:S02]  /*2c50*/  PRMT R16, RZ, 0x7610, R16 ;  /* 0x00007610ff107816 */ /* 0x000fe40000000010 */
[----:B------:R-:W3:Y:S03]  /*2c60*/  LDC.64 R14, c[0x0][0x3b0] ;  /* 0x0000ec00ff0e7b82 */ /* 0x000ee60000000a00 */
[----:B--2---:R-:W2:Y:S01]  /*2c70*/  MUFU.RCP R4, R4 ;  /* 0x0000000400047308 */ /* 0x004ea20000001000 */
[----:B---3--:R-:W-:Y:S01]  /*2c80*/  IMAD.WIDE R14, R3, 0x4, R14 ;  /* 0x00000004030e7825 */ /* 0x008fe200078e020e */
        /* <DEDUP_REMOVED lines=53> */
[----:B------:R-:W-:Y:S02]  /*2fe0*/  VIADD R7, R5, UR10 ;  /* 0x0000000a05077c36 */ /* 0x000fe40008000000 */
[----:B------:R-:W-:Y:S01]  /*2ff0*/  IMAD.MOV.U32 R9, RZ, RZ, RZ ;  /* 0x000000ffff097224 */ /* 0x000fe200078e00ff */
[----:B------:R-:W-:-:S07]  /*3000*/  IADD3 R8, PT, PT, R6, UR10, RZ ;  /* 0x0000000a06087c10 */ /* 0x000fce000fffe0ff */
.L_x_131:
[----:B0-----:R-:W0:Y:S01]  /*3010*/  LDCU UR4, c[0x0][0x3bc] ;  /* 0x00007780ff0477ac */ /* 0x001e220008000800 */
[C---:B------:R-:W-:Y:S01]  /*3020*/  SHF.L.U32 R20, R18.reuse, 0x2, RZ ;  /* 0x0000000212147819 */ /* 0x040fe200000006ff */
[----:B------:R-:W-:Y:S02]  /*3030*/  VIADD R18, R18, 0x1 ;  /* 0x0000000112127836 */ /* 0x000fe40000000000 */
[----:B------:R-:W-:-:S03]  /*3040*/  IMAD.MOV.U32 R21, RZ, RZ, RZ ;  /* 0x000000ffff157224 */ /* 0x000fc600078e00ff */
[----:B0-----:R-:W-:-:S13]  /*3050*/  ISETP.NE.AND P1, PT, R18, UR4, PT ;  /* 0x0000000412007c0c */ /* 0x001fda000bf25270 */
.L_x_126:
[----:B------:R-:W0:Y:S01]  /*3060*/  LDCU UR4, c[0x0][0x3e4] ;  /* 0x00007c80ff0477ac */ /* 0x000e220008000800 */
[----:B------:R-:W-:Y:S01]  /*3070*/  BSSY.RECONVERGENT B1, `(.L_x_120) ;  /* 0x0000036000017945 */ /* 0x000fe20003800200 */
[----:B------:R-:W-:Y:S01]  /*3080*/  MOV R22, RZ ;  /* 0x000000ff00167202 */ /* 0x000fe20000000f00 */
[----:B------:R-:W-:Y:S02]  /*3090*/  IMAD.MOV.U32 R24, RZ, RZ, R5 ;  /* 0x000000ffff187224 */ /* 0x000fe400078e0005 */
[----:B0-----:R-:W-:-:S07]  /*30a0*/  IMAD R23, R4, UR4, R21 ;  /* 0x0000000404177c24 */ /* 0x001fce000f8e0215 */
.L_x_125:
[----:B------:R-:W0:Y:S01]  /*30b0*/  LDCU UR4, c[0x0][0x3f0] ;  /* 0x00007e00ff0477ac */ /* 0x000e220008000800 */
[----:B------:R-:W-:Y:S01]  /*30c0*/  BSSY.RECONVERGENT B2, `(.L_x_121) ;  /* 0x000002c000027945 */ /* 0x000fe20003800200 */
[----:B------:R-:W-:Y:S01]  /*30d0*/  IMAD.MOV.U32 R26, RZ, RZ, RZ ;  /* 0x000000ffff1a7224 */ /* 0x000fe200078e00ff */
[----:B------:R-:W-:Y:S01]  /*30e0*/  MOV R25, R6 ;  /* 0x0000000600197202 */ /* 0x000fe20000000f00 */
[----:B0-----:R-:W-:-:S07]  /*30f0*/  IMAD R19, R23, UR4, R22 ;  /* 0x0000000417137c24 */ /* 0x001fce000f8e0216 */
.L_x_124:
        /* <DEDUP_REMOVED lines=8> */
[----:B------:R-:W1:Y:S01]  /*3180*/  LDCU UR4, c[0x0][0x3e4] ;  /* 0x00007c80ff0477ac */ /* 0x000e620008000800 */
[----:B------:R-:W-:-:S04]  /*3190*/  IMAD R28, R24, R28, R25 ;  /* 0x0000001c181c7224 */ /* 0x000fc800078e0219 */
[----:B-1----:R-:W-:Y:S01]  /*31a0*/  IMAD R29, R28, UR4, R21 ;  /* 0x000000041c1d7c24 */ /* 0x002fe2000f8e0215 */
[----:B------:R-:W1:Y:S03]  /*31b0*/  LDCU UR4, c[0x0][0x3f0] ;  /* 0x00007e00ff0477ac */ /* 0x000e660008000800 */
[----:B0-----:R-:W-:Y:S02]  /*31c0*/  IMAD.WIDE R28, R29, 0x4, R16 ;  /* 0x000000041d1c7825 */ /* 0x001fe400078e0210 */
[----:B------:R-:W0:Y:S04]  /*31d0*/  LDC.64 R16, c[0x0][0x390] ;  /* 0x0000e400ff107b82 */ /* 0x000e280000000a00 */
[----:B------:R-:W2:Y:S01]  /*31e0*/  LDG.E R28, desc[UR6][R28.64] ;  /* 0x000000061c1c7981 */ /* 0x000ea2000c1e1900 */
[----:B-1----:R-:W-:-:S04]  /*31f0*/  IMAD R27, R19, UR4, R26 ;  /* 0x00000004131b7c24 */ /* 0x002fc8000f8e021a */
        /* <DEDUP_REMOVED lines=9> */
[----:B------:R-:W-:Y:S02]  /*3290*/  @P2 IMAD.MOV.U32 R27, RZ, RZ, R10 ;  /* 0x000000ffff1b2224 */ /* 0x000fe400078e000a */
[----:B------:R-:W-:Y:S02]  /*32a0*/  @P3 MOV R27, R11 ;  /* 0x0000000b001b3202 */ /* 0x000fe40000000f00 */
[----:B------:R-:W-:Y:S02]  /*32b0*/  @P4 IMAD.MOV.U32 R27, RZ, RZ, R12 ;  /* 0x000000ffff1b4224 */ /* 0x000fe400078e000c */
[----:B------:R-:W-:-:S04]  /*32c0*/  @P5 IMAD.MOV.U32 R27, RZ, RZ, R13 ;  /* 0x000000ffff1b5224 */ /* 0x000fc800078e000d */
[----:B--2---:R-:W-:-:S04]  /*32d0*/  FFMA R17, R28, R17, R27 ;  /* 0x000000111c117223 */ /* 0x004fc8000000001b */
[--C-:B------:R-:W-:Y:S01]  /*32e0*/  @P2 IMAD.MOV.U32 R10, RZ, RZ, R17.reuse ;  /* 0x000000ffff0a2224 */ /* 0x100fe200078e0011 */
[-C--:B------:R-:W-:Y:S01]  /*32f0*/  @P0 MOV R9, R17.reuse ;  /* 0x0000001100090202 */ /* 0x080fe20000000f00 */
[--C-:B------:R-:W-:Y:S01]  /*3300*/  @P3 IMAD.MOV.U32 R11, RZ, RZ, R17.reuse ;  /* 0x000000ffff0b3224 */ /* 0x100fe200078e0011 */
[----:B------:R-:W-:Y:S01]  /*3310*/  @P4 MOV R12, R17 ;  /* 0x00000011000c4202 */ /* 0x000fe20000000f00 */
[----:B------:R-:W-:-:S07]  /*3320*/  @P5 IMAD.MOV.U32 R13, RZ, RZ, R17 ;  /* 0x000000ffff0d5224 */ /* 0x000fce00078e0011 */
.L_x_123:
[----:B------:R-:W-:Y:S05]  /*3330*/  BSYNC.RECONVERGENT B3 ;  /* 0x0000000000037941 */ /* 0x000fea0003800200 */
.L_x_122:
[----:B------:R-:W-:Y:S01]  /*3340*/  IADD3 R25, PT, PT, R25, 0x1, RZ ;  /* 0x0000000119197810 */ /* 0x000fe20007ffe0ff */
[----:B------:R-:W-:-:S03]  /*3350*/  VIADD R26, R26, 0x1 ;  /* 0x000000011a1a7836 */ /* 0x000fc60000000000 */
[----:B------:R-:W-:-:S13]  /*3360*/  ISETP.GE.AND P0, PT, R25, R8, PT ;  /* 0x000000081900720c */ /* 0x000fda0003f06270 */
[----:B------:R-:W-:Y:S05]  /*3370*/  @!P0 BRA `(.L_x_124) ;  /* 0xfffffffc00608947 */ /* 0x000fea000383ffff */
[----:B------:R-:W-:Y:S05]  /*3380*/  BSYNC.RECONVERGENT B2 ;  /* 0x0000000000027941 */ /* 0x000fea0003800200 */
.L_x_121:
[----:B------:R-:W-:Y:S01]  /*3390*/  VIADD R24, R24, 0x1 ;  /* 0x0000000118187836 */ /* 0x000fe20000000000 */
[----:B------:R-:W-:-:S04]  /*33a0*/  IADD3 R22, PT, PT, R22, 0x1, RZ ;  /* 0x0000000116167810 */ /* 0x000fc80007ffe0ff */
[----:B------:R-:W-:-:S13]  /*33b0*/  ISETP.GE.AND P0, PT, R24, R7, PT ;  /* 0x000000071800720c */ /* 0x000fda0003f06270 */
[----:B------:R-:W-:Y:S05]  /*33c0*/  @!P0 BRA `(.L_x_125) ;  /* 0xfffffffc00388947 */ /* 0x000fea000383ffff */
[----:B------:R-:W-:Y:S05]  /*33d0*/  BSYNC.RECONVERGENT B1 ;  /* 0x0000000000017941 */ /* 0x000fea0003800200 */
.L_x_120:
[----:B------:R-:W0:Y:S01]  /*33e0*/  LDCU UR4, c[0x0][0x3e4] ;  /* 0x00007c80ff0477ac */ /* 0x000e220008000800 */
[----:B------:R-:W-:-:S05]  /*33f0*/  VIADD R21, R21, 0x1 ;  /* 0x0000000115157836 */ /* 0x000fca0000000000 */
[----:B0-----:R-:W-:-:S13]  /*3400*/  ISETP.NE.AND P0, PT, R21, UR4, PT ;  /* 0x0000000415007c0c */ /* 0x001fda000bf05270 */
        /* <DEDUP_REMOVED lines=23> */
.L_x_130:
[----:B------:R-:W-:Y:S05]  /*3580*/  BSYNC.RECONVERGENT B2 ;  /* 0x0000000000027941 */ /* 0x000fea0003800200 */
.L_x_129:
[----:B------:R0:W-:Y:S02]  /*3590*/  STG.E desc[UR6][R14.64], R17 ;  /* 0x000000110e007986 */ /* 0x0001e4000c101906 */
.L_x_128:
[----:B------:R-:W-:Y:S05]  /*35a0*/  BSYNC.RECONVERGENT B1 ;  /* 0x0000000000017941 */ /* 0x000fea0003800200 */
.L_x_127:
[----:B------:R-:W-:Y:S05]  /*35b0*/  @P1 BRA `(.L_x_131) ;  /* 0xfffffff800941947 */ /* 0x000fea000383ffff */
.L_x_119:
[----:B------:R-:W-:Y:S05]  /*35c0*/  BSYNC.RECONVERGENT B0 ;  /* 0x0000000000007941 */ /* 0x000fea0003800200 */
.L_x_118:
[----:B------:R-:W1:Y:S01]  /*35d0*/  LDCU UR10, c[0x0][0x40c] ;  /* 0x00008180ff0a77ac */ /* 0x000e620008000800 */
[----:B------:R-:W-:Y:S01]  /*35e0*/  VIADD R2, R2, 0x1 ;  /* 0x0000000102027836 */ /* 0x000fe20000000000 */
[----:B------:R-:W2:Y:S04]  /*35f0*/  LDCU UR4, c[0x0][0x404] ;  /* 0x00008080ff0477ac */ /* 0x000ea80008000800 */
[----:B-1----:R-:W-:Y:S01]  /*3600*/  ISETP.NE.AND P0, PT, R2, UR10, PT ;  /* 0x0000000a02007c0c */ /* 0x002fe2000bf05270 */
[----:B--2---:R-:W-:-:S12]  /*3610*/  IMAD R3, R0, UR4, R3 ;  /* 0x0000000400037c24 */ /* 0x004fd8000f8e0203 */
[----:B------:R-:W-:Y:S05]  /*3620*/  @!P0 EXIT ;  /* 0x000000000000894d */ /* 0x000fea0003800000 */
[----:B------:R-:W-:Y:S05]  /*3630*/  BRA `(.L_x_132) ;  /* 0xfffffff4004c7947 */ /* 0x000fea000383ffff */
.L_x_117:
[----:B------:R-:W-:-:S07]  /*3640*/  IMAD.MOV.U32 R2, RZ, RZ, RZ ;  /* 0x000000ffff027224 */ /* 0x000fce00078e00ff */
.L_x_145:
        /* <DEDUP_REMOVED lines=74> */
.L_x_144:
[----:B0-----:R-:W0:Y:S01]  /*3af0*/  LDCU UR4, c[0x0][0x3bc] ;  /* 0x00007780ff0477ac */ /* 0x001e220008000800 */
[C---:B------:R-:W-:Y:S01]  /*3b00*/  SHF.L.U32 R20, R18.reuse, 0x2, RZ ;  /* 0x0000000212147819 */ /* 0x040fe200000006ff */
[----:B------:R-:W-:Y:S02]  /*3b10*/  VIADD R18, R18, 0x1 ;  /* 0x0000000112127836 */ /* 0x000fe40000000000 */
[----:B------:R-:W-:-:S03]  /*3b20*/  IMAD.MOV.U32 R21, RZ, RZ, RZ ;  /* 0x000000ffff157224 */ /* 0x000fc600078e00ff */
[----:B0-----:R-:W-:-:S13]  /*3b30*/  ISETP.NE.AND P1, PT, R18, UR4, PT ;  /* 0x0000000412007c0c */ /* 0x001fda000bf25270 */
.L_x_141:
[----:B------:R-:W0:Y:S01]  /*3b40*/  LDCU UR4, c[0x0][0x3e4] ;  /* 0x00007c80ff0477ac */ /* 0x000e220008000800 */
[----:B------:R-:W-:Y:S01]  /*3b50*/  BSSY.RECONVERGENT B1, `(.L_x_135) ;  /* 0x0000036000017945 */ /* 0x000fe20003800200 */
[----:B------:R-:W-:Y:S01]  /*3b60*/  MOV R22, RZ ;  /* 0x000000ff00167202 */ /* 0x000fe20000000f00 */
[----:B------:R-:W-:Y:S02]  /*3b70*/  IMAD.MOV.U32 R24, RZ, RZ, R5 ;  /* 0x000000ffff187224 */ /* 0x000fe400078e0005 */
[----:B0-----:R-:W-:-:S07]  /*3b80*/  IMAD R23, R4, UR4, R21 ;  /* 0x0000000404177c24 */ /* 0x001fce000f8e0215 */
.L_x_140:
[----:B------:R-:W0:Y:S01]  /*3b90*/  LDCU UR4, c[0x0][0x3f0] ;  /* 0x00007e00ff0477ac */ /* 0x000e220008000800 */
[----:B------:R-:W-:Y:S01]  /*3ba0*/  BSSY.RECONVERGENT B2, `(.L_x_136) ;  /* 0x000002c000027945 */ /* 0x000fe20003800200 */
[----:B------:R-:W-:Y:S01]  /*3bb0*/  IMAD.MOV.U32 R26, RZ, RZ, RZ ;  /* 0x000000ffff1a7224 */ /* 0x000fe200078e00ff */
[----:B------:R-:W-:Y:S01]  /*3bc0*/  MOV R25, R6 ;  /* 0x0000000600197202 */ /* 0x000fe20000000f00 */
[----:B0-----:R-:W-:-:S07]  /*3bd0*/  IMAD R19, R23, UR4, R22 ;  /* 0x0000000417137c24 */ /* 0x001fce000f8e0216 */
.L_x_139:
        /* <DEDUP_REMOVED lines=35> */
.L_x_138:
[----:B------:R-:W-:Y:S05]  /*3e10*/  BSYNC.RECONVERGENT B3 ;  /* 0x0000000000037941 */ /* 0x000fea0003800200 */
.L_x_137:
[----:B------:R-:W-:Y:S01]  /*3e20*/  IADD3 R25, PT, PT, R25, 0x1, RZ ;  /* 0x0000000119197810 */ /* 0x000fe20007ffe0ff */
[----:B------:R-:W-:-:S03]  /*3e30*/  VIADD R26, R26, 0x1 ;  /* 0x000000011a1a7836 */ /* 0x000fc60000000000 */
[----:B------:R-:W-:-:S13]  /*3e40*/  ISETP.GE.AND P0, PT, R25, R8, PT ;  /* 0x000000081900720c */ /* 0x000fda0003f06270 */
[----:B------:R-:W-:Y:S05]  /*3e50*/  @!P0 BRA `(.L_x_139) ;  /* 0xfffffffc00608947 */ /* 0x000fea000383ffff */
[----:B------:R-:W-:Y:S05]  /*3e60*/  BSYNC.RECONVERGENT B2 ;  /* 0x0000000000027941 */ /* 0x000fea0003800200 */
.L_x_136:
[----:B------:R-:W-:Y:S01]  /*3e70*/  VIADD R24, R24, 0x1 ;  /* 0x0000000118187836 */ /* 0x000fe20000000000 */
[----:B------:R-:W-:-:S04]  /*3e80*/  IADD3 R22, PT, PT, R22, 0x1, RZ ;  /* 0x0000000116167810 */ /* 0x000fc80007ffe0ff */
[----:B------:R-:W-:-:S13]  /*3e90*/  ISETP.GE.AND P0, PT, R24, R7, PT ;  /* 0x000000071800720c */ /* 0x000fda0003f06270 */
[----:B------:R-:W-:Y:S05]  /*3ea0*/  @!P0 BRA `(.L_x_140) ;  /* 0xfffffffc00388947 */ /* 0x000fea000383ffff */
[----:B------:R-:W-:Y:S05]  /*3eb0*/  BSYNC.RECONVERGENT B1 ;  /* 0x0000000000017941 */ /* 0x000fea0003800200 */
.L_x_135:
[----:B------:R-:W0:Y:S01]  /*3ec0*/  LDCU UR4, c[0x0][0x3e4] ;  /* 0x00007c80ff0477ac */ /* 0x000e220008000800 */
[----:B------:R-:W-:-:S05]  /*3ed0*/  VIADD R21, R21, 0x1 ;  /* 0x0000000115157836 */ /* 0x000fca0000000000 */
[----:B0-----:R-:W-:-:S13]  /*3ee0*/  ISETP.NE.AND P0, PT, R21, UR4, PT ;  /* 0x0000000415007c0c */ /* 0x001fda000bf05270 */
        /* <DEDUP_REMOVED lines=8> */
[----:B------:R-:W-:Y:S01]  /*3f70*/  @P0 IMAD.MOV.U32 R17, RZ, RZ, R9 ;  /* 0x000000ffff110224 */ /* 0x000fe200078e0009 */
[----:B------:R-:W-:Y:S02]  /*3f80*/  ISETP.EQ.AND P0, PT, R20, 0x10, PT ;  /* 0x000000101400780c */ /* 0x000fe40003f02270 */
[----:B------:R-:W-:Y:S01]  /*3f90*/  @P2 MOV R17, R10 ;  /* 0x0000000a00112202 */ /* 0x000fe20000000f00 */
[----:B------:R-:W-:Y:S02]  /*3fa0*/  @P3 IMAD.MOV.U32 R17, RZ, RZ, R11 ;  /* 0x000000ffff113224 */ /* 0x000fe400078e000b */
[----:B------:R-:W-:-:S08]  /*3fb0*/  @P4 IMAD.MOV.U32 R17, RZ, RZ, R12 ;  /* 0x000000ffff114224 */ /* 0x000fd000078e000c */
[----:B------:R-:W-:-:S05]  /*3fc0*/  @P0 MOV R17, R13 ;  /* 0x0000000d00110202 */ /* 0x000fca0000000f00 */
[----:B------:R0:W-:Y:S02]  /*3fd0*/  STG.E desc[UR6][R14.64], R17 ;  /* 0x000000110e007986 */ /* 0x0001e4000c101906 */
.L_x_143:
[----:B------:R-:W-:Y:S05]  /*3fe0*/  BSYNC.RECONVERGENT B1 ;  /* 0x0000000000017941 */ /* 0x000fea0003800200 */
.L_x_142:
[----:B------:R-:W-:Y:S05]  /*3ff0*/  @P1 BRA `(.L_x_144) ;  /* 0xfffffff800bc1947 */ /* 0x000fea000383ffff */
.L_x_134:
[----:B------:R-:W-:Y:S05]  /*4000*/  BSYNC.RECONVERGENT B0 ;  /* 0x0000000000007941 */ /* 0x000fea0003800200 */
.L_x_133:
[----:B------:R-:W1:Y:S01]  /*4010*/  LDCU UR10, c[0x0][0x40c] ;  /* 0x00008180ff0a77ac */ /* 0x000e620008000800 */
[----:B------:R-:W-:Y:S01]  /*4020*/  VIADD R2, R2, 0x1 ;  /* 0x0000000102027836 */ /* 0x000fe20000000000 */
[----:B------:R-:W2:Y:S04]  /*4030*/  LDCU UR4, c[0x0][0x404] ;  /* 0x00008080ff0477ac */ /* 0x000ea80008000800 */
[----:B-1----:R-:W-:Y:S01]  /*4040*/  ISETP.NE.AND P0, PT, R2, UR10, PT ;  /* 0x0000000a02007c0c */ /* 0x002fe2000bf05270 */
[----:B--2---:R-:W-:-:S12]  /*4050*/  IMAD R3, R0, UR4, R3 ;  /* 0x0000000400037c24 */ /* 0x004fd8000f8e0203 */
[----:B------:R-:W-:Y:S05]  /*4060*/  @!P0 EXIT ;  /* 0x000000000000894d */ /* 0x000fea0003800000 */
[----:B------:R-:W-:Y:S05]  /*4070*/  BRA `(.L_x_145) ;  /* 0xfffffff400747947 */ /* 0x000fea000383ffff */
.L_x_86:
[----:B------:R-:W0:Y:S02]  /*4080*/  LDCU.U8 UR4, c[0x0][0x3fc] ;  /* 0x00007f80ff0477ac */ /* 0x000e240008000000 */
[----:B0-----:R-:W-:-:S04]  /*4090*/  UPRMT UR4, UR4, 0x8880, URZ ;  /* 0x0000888004047896 */ /* 0x001fc800080000ff */
[----:B------:R-:W-:-:S09]  /*40a0*/  UISETP.NE.AND UP0, UPT, UR4, URZ, UPT ;  /* 0x000000ff0400728c */ /* 0x000fd2000bf05270 */
[----:B------:R-:W-:Y:S05]  /*40b0*/  BRA.U UP0, `(.L_x_146) ;  /* 0x0000000100207547 */ /* 0x000fea000b800000 */
[----:B------:R-:W-:-:S04]  /*40c0*/  LOP3.LUT R0, R4, 0x3, RZ, 0xc0, !PT ;  /* 0x0000000304007812 */ /* 0x000fc800078ec0ff */
[----:B------:R-:W-:-:S13]  /*40d0*/  ISETP.NE.AND P0, PT, R0, RZ, PT ;  /* 0x000000ff0000720c */ /* 0x000fda0003f05270 */
[----:B------:R-:W-:Y:S05]  /*40e0*/  @!P0 EXIT ;  /* 0x000000000000894d */ /* 0x000fea0003800000 */
[----:B------:R-:W-:-:S05]  /*40f0*/  UMOV UR4, URZ ;  /* 0x000000ff00047c82 */ /* 0x000fca0008000000 */
.L_x_147:
[----:B------:R-:W-:-:S06]  /*4100*/  UIADD3 UR4, UPT, UPT, UR4, 0x1, URZ ;  /* 0x0000000104047890 */ /* 0x000fcc000fffe0ff */
[----:B------:R-:W-:-:S13]  /*4110*/  ISETP.NE.AND P0, PT, R0, UR4, PT ;  /* 0x0000000400007c0c */ /* 0x000fda000bf05270 */
[----:B------:R-:W-:Y:S05]  /*4120*/  @!P0 EXIT ;  /* 0x000000000000894d */ /* 0x000fea0003800000 */
[----:B------:R-:W-:Y:S05]  /*4130*/  BRA `(.L_x_147) ;  /* 0xfffffffc00f07947 */ /* 0x000fea000383ffff */
.L_x_146:
[----:B------:R-:W-:-:S04]  /*4140*/  LOP3.LUT R4, R4, 0x3, RZ, 0xc0, !PT ;  /* 0x0000000304047812 */ /* 0x000fc800078ec0ff */
[----:B------:R-:W-:-:S13]  /*4150*/  ISETP.NE.AND P0, PT, R4, RZ, PT ;  /* 0x000000ff0400720c */ /* 0x000fda0003f05270 */
[----:B------:R-:W-:Y:S05]  /*4160*/  @!P0 EXIT ;  /* 0x000000000000894d */ /* 0x000fea0003800000 */
[----:B------:R-:W-:-:S05]  /*4170*/  UMOV UR4, URZ ;  /* 0x000000ff00047c82 */ /* 0x000fca0008000000 */
.L_x_148:
[----:B------:R-:W-:-:S06]  /*4180*/  UIADD3 UR4, UPT, UPT, UR4, 0x1, URZ ;  /* 0x0000000104047890 */ /* 0x000fcc000fffe0ff */
[----:B------:R-:W-:-:S13]  /*4190*/  ISETP.NE.AND P0, PT, R4, UR4, PT ;  /* 0x0000000404007c0c */ /* 0x000fda000bf05270 */
[----:B------:R-:W-:Y:S05]  /*41a0*/  @!P0 EXIT ;  /* 0x000000000000894d */ /* 0x000fea0003800000 */
[----:B------:R-:W-:Y:S05]  /*41b0*/  BRA `(.L_x_148) ;  /* 0xfffffffc00f07947 */ /* 0x000fea000383ffff */
.L_x_85:
        /* <DEDUP_REMOVED lines=8> */
.L_x_150:
[----:B------:R-:W-:-:S06]  /*4240*/  UIADD3 UR4, UPT, UPT, UR4, 0x1, URZ ;  /* 0x0000000104047890 */ /* 0x000fcc000fffe0ff */
[----:B------:R-:W-:-:S13]  /*4250*/  ISETP.NE.AND P0, PT, R4, UR4, PT ;  /* 0x0000000404007c0c */ /* 0x000fda000bf05270 */
[----:B------:R-:W-:Y:S05]  /*4260*/  @!P0 EXIT ;  /* 0x000000000000894d */ /* 0x000fea0003800000 */
[----:B------:R-:W-:Y:S05]  /*4270*/  BRA `(.L_x_150) ;  /* 0xfffffffc00f07947 */ /* 0x000fea000383ffff */
.L_x_149:
[----:B------:R-:W-:-:S04]  /*4280*/  LOP3.LUT R4, R4, 0x3, RZ, 0xc0, !PT ;  /* 0x0000000304047812 */ /* 0x000fc800078ec0ff */
[----:B------:R-:W-:-:S13]  /*4290*/  ISETP.NE.AND P0, PT, R4, RZ, PT ;  /* 0x000000ff0400720c */ /* 0x000fda0003f05270 */
[----:B------:R-:W-:Y:S05]  /*42a0*/  @!P0 EXIT ;  /* 0x000000000000894d */ /* 0x000fea0003800000 */
[----:B------:R-:W-:-:S05]  /*42b0*/  UMOV UR4, URZ ;  /* 0x000000ff00047c82 */ /* 0x000fca0008000000 */
.L_x_151:
[----:B------:R-:W-:-:S06]  /*42c0*/  UIADD3 UR4, UPT, UPT, UR4, 0x1, URZ ;  /* 0x0000000104047890 */ /* 0x000fcc000fffe0ff */
[----:B------:R-:W-:-:S13]  /*42d0*/  ISETP.NE.AND P0, PT, R4, UR4, PT ;  /* 0x0000000404007c0c */ /* 0x000fda000bf05270 */
[----:B------:R-:W-:Y:S05]  /*42e0*/  @!P0 EXIT ;  /* 0x000000000000894d */ /* 0x000fea0003800000 */
[----:B------:R-:W-:Y:S05]  /*42f0*/  BRA `(.L_x_151) ;  /* 0xfffffffc00f07947 */ /* 0x000fea000383ffff */
.L_x_152:
        /* <DEDUP_REMOVED lines=16> */
.L_x_154:


//--------------------- .nv.shared.reserved.0     --------------------------
	.section	.nv.shared.reserved.0,"aw",@nobits
	.weak		__nv_reservedSMEM_offset_0_alias
	.size		__nv_reservedSMEM_offset_0_alias, 0, 64
	.other		__nv_reservedSMEM_offset_0_alias,@"STO_CUDA_RESERVED_SHARED STV_DEFAULT"
__nv_reservedSMEM_offset_0_alias:
	.zero		0
	.zero		64


//--------------------- .nv.constant0._Z21fused_two_conv_threadPfS_S_S_S_S_S_iiiiiiiiibiiiiiiibiiii --------------------------
	.section	.nv.constant0._Z21fused_two_conv_threadPfS_S_S_S_S_S_iiiiiiiiibiiiiiiibiiii,"a",@progbits
	.sectionflags	@""
	.align	4
.nv.constant0._Z21fused_two_conv_threadPfS_S_S_S_S_S_iiiiiiiiibiiiiiiibiiii:
	.zero		1040


//--------------------- .nv.constant0._Z20fused_two_conv_blockPfS_S_S_S_S_S_iiiiiiiiibiiiiiiibiiiib --------------------------
	.section	.nv.constant0._Z20fused_two_conv_blockPfS_S_S_S_S_S_iiiiiiiiibiiiiiiibiiiib,"a",@progbits
	.sectionflags	@""
	.align	4
.nv.constant0._Z20fused_two_conv_blockPfS_S_S_S_S_S_iiiiiiiiibiiiiiiibiiiib:
	.zero		1041


//--------------------- SYMBOLS --------------------------

	.type		.nv.reservedSmem.offset0,@object
	.size		.nv.reservedSmem.offset0,0x4
